//
// Generated by NVIDIA NVVM Compiler
//
// Compiler Build ID: CL-36424714
// Cuda compilation tools, release 13.0, V13.0.88
// Based on NVVM 20.0.0
//

.version 9.0
.target sm_100
.address_size 64

	// .globl	_Z2sqPhyyyPdPjP10termvectorS1_
.extern .func __assertfail
(
	.param .b64 __assertfail_param_0,
	.param .b64 __assertfail_param_1,
	.param .b32 __assertfail_param_2,
	.param .b64 __assertfail_param_3,
	.param .b64 __assertfail_param_4
)
;
.global .align 1 .b8 __unnamed_1[76] = {118, 111, 105, 100, 32, 103, 101, 116, 86, 101, 99, 116, 111, 114, 40, 117, 110, 115, 105, 103, 110, 101, 100, 32, 99, 104, 97, 114, 32, 42, 44, 32, 117, 110, 115, 105, 103, 110, 101, 100, 32, 105, 110, 116, 44, 32, 116, 101, 114, 109, 118, 101, 99, 116, 111, 114, 32, 42, 44, 32, 117, 110, 115, 105, 103, 110, 101, 100, 32, 105, 110, 116, 32, 42, 41};
.global .align 1 .b8 $str[20] = {42, 117, 115, 101, 100, 32, 60, 32, 86, 69, 67, 84, 79, 82, 95, 83, 73, 90, 69};
.global .align 1 .b8 $str$1[27] = {47, 116, 109, 112, 47, 115, 97, 115, 115, 95, 99, 117, 95, 50, 107, 99, 109, 99, 100, 97, 122, 47, 107, 46, 99, 117};

.visible .entry _Z2sqPhyyyPdPjP10termvectorS1_(
	.param .u64 .ptr .align 1 _Z2sqPhyyyPdPjP10termvectorS1__param_0,
	.param .u64 _Z2sqPhyyyPdPjP10termvectorS1__param_1,
	.param .u64 _Z2sqPhyyyPdPjP10termvectorS1__param_2,
	.param .u64 _Z2sqPhyyyPdPjP10termvectorS1__param_3,
	.param .u64 .ptr .align 1 _Z2sqPhyyyPdPjP10termvectorS1__param_4,
	.param .u64 .ptr .align 1 _Z2sqPhyyyPdPjP10termvectorS1__param_5,
	.param .u64 .ptr .align 1 _Z2sqPhyyyPdPjP10termvectorS1__param_6,
	.param .u64 .ptr .align 1 _Z2sqPhyyyPdPjP10termvectorS1__param_7
)
{
	.reg .pred 	%p<68>;
	.reg .b16 	%rs<100>;
	.reg .b32 	%r<317>;
	.reg .b64 	%rd<158>;
	.reg .b64 	%fd<17>;

	ld.param.u64 	%rd50, [_Z2sqPhyyyPdPjP10termvectorS1__param_0];
	ld.param.u64 	%rd51, [_Z2sqPhyyyPdPjP10termvectorS1__param_1];
	ld.param.u64 	%rd52, [_Z2sqPhyyyPdPjP10termvectorS1__param_2];
	ld.param.u64 	%rd53, [_Z2sqPhyyyPdPjP10termvectorS1__param_3];
	ld.param.u64 	%rd55, [_Z2sqPhyyyPdPjP10termvectorS1__param_5];
	ld.param.u64 	%rd56, [_Z2sqPhyyyPdPjP10termvectorS1__param_6];
	ld.param.u64 	%rd57, [_Z2sqPhyyyPdPjP10termvectorS1__param_7];
	cvta.to.global.u64 	%rd1, %rd57;
	cvta.to.global.u64 	%rd2, %rd50;
	cvta.to.global.u64 	%rd3, %rd56;
	cvta.to.global.u64 	%rd4, %rd55;
	mov.b32 	%r111, 0;
	st.global.u32 	[%rd4], %r111;
	bar.sync 	0;
	mov.u32 	%r112, %ctaid.x;
	mov.u32 	%r113, %ntid.x;
	mov.u32 	%r114, %tid.x;
	mad.lo.s32 	%r1, %r112, %r113, %r114;
	cvt.u32.u64 	%r2, %rd52;
	add.s32 	%r115, %r2, -1;
	mul.lo.s32 	%r116, %r115, %r2;
	shr.u32 	%r117, %r116, 31;
	add.s32 	%r118, %r116, %r117;
	shr.s32 	%r119, %r118, 1;
	setp.ge.s32 	%p1, %r1, %r119;
	@%p1 bra 	$L__BB0_100;
	cvt.u32.u64 	%r3, %rd53;
	add.s32 	%r4, %r1, %r3;
	setp.ge.u32 	%p2, %r1, %r4;
	@%p2 bra 	$L__BB0_22;
	and.b32  	%r5, %r3, 3;
	setp.eq.s32 	%p3, %r5, 0;
	mov.u32 	%r263, %r1;
	@%p3 bra 	$L__BB0_8;
	mov.b32 	%r262, 0;
	mov.u32 	%r263, %r1;
$L__BB0_4:
	.pragma "nounroll";
	cvt.u64.u32 	%rd59, %r263;
	add.s64 	%rd5, %rd2, %rd59;
	ld.global.u8 	%rd58, [%rd5];
	setp.gt.u64 	%p4, %rd58, 58;
	@%p4 bra 	$L__BB0_7;
	cvt.u32.u64 	%r121, %rd58;
	mov.b64 	%rd60, 1;
	shl.b64 	%rd61, %rd60, %r121;
	and.b64  	%rd62, %rd61, 288356819988905984;
	setp.ne.s64 	%p5, %rd62, 0;
	@%p5 bra 	$L__BB0_6;
	bra.uni 	$L__BB0_7;
$L__BB0_6:
	mov.b16 	%rs10, 32;
	st.global.u8 	[%rd5], %rs10;
$L__BB0_7:
	add.s32 	%r263, %r263, 1;
	add.s32 	%r262, %r262, 1;
	setp.ne.s32 	%p6, %r262, %r5;
	@%p6 bra 	$L__BB0_4;
$L__BB0_8:
	add.s32 	%r122, %r3, -1;
	setp.lt.u32 	%p7, %r122, 3;
	@%p7 bra 	$L__BB0_22;
$L__BB0_9:
	cvt.u64.u32 	%rd64, %r263;
	add.s64 	%rd6, %rd2, %rd64;
	ld.global.u8 	%rd63, [%rd6];
	setp.gt.u64 	%p8, %rd63, 58;
	@%p8 bra 	$L__BB0_12;
	cvt.u32.u64 	%r123, %rd63;
	mov.b64 	%rd65, 1;
	shl.b64 	%rd66, %rd65, %r123;
	and.b64  	%rd67, %rd66, 288356819988905984;
	setp.ne.s64 	%p9, %rd67, 0;
	@%p9 bra 	$L__BB0_11;
	bra.uni 	$L__BB0_12;
$L__BB0_11:
	mov.b16 	%rs11, 32;
	st.global.u8 	[%rd6], %rs11;
$L__BB0_12:
	ld.global.u8 	%rd68, [%rd6+1];
	setp.gt.u64 	%p10, %rd68, 58;
	@%p10 bra 	$L__BB0_15;
	cvt.u32.u64 	%r124, %rd68;
	mov.b64 	%rd69, 1;
	shl.b64 	%rd70, %rd69, %r124;
	and.b64  	%rd71, %rd70, 288356819988905984;
	setp.ne.s64 	%p11, %rd71, 0;
	@%p11 bra 	$L__BB0_14;
	bra.uni 	$L__BB0_15;
$L__BB0_14:
	mov.b16 	%rs12, 32;
	st.global.u8 	[%rd6+1], %rs12;
$L__BB0_15:
	ld.global.u8 	%rd72, [%rd6+2];
	setp.gt.u64 	%p12, %rd72, 58;
	@%p12 bra 	$L__BB0_18;
	cvt.u32.u64 	%r125, %rd72;
	mov.b64 	%rd73, 1;
	shl.b64 	%rd74, %rd73, %r125;
	and.b64  	%rd75, %rd74, 288356819988905984;
	setp.ne.s64 	%p13, %rd75, 0;
	@%p13 bra 	$L__BB0_17;
	bra.uni 	$L__BB0_18;
$L__BB0_17:
	mov.b16 	%rs13, 32;
	st.global.u8 	[%rd6+2], %rs13;
$L__BB0_18:
	ld.global.u8 	%rd76, [%rd6+3];
	setp.gt.u64 	%p14, %rd76, 58;
	@%p14 bra 	$L__BB0_21;
	cvt.u32.u64 	%r126, %rd76;
	mov.b64 	%rd77, 1;
	shl.b64 	%rd78, %rd77, %r126;
	and.b64  	%rd79, %rd78, 288356819988905984;
	setp.ne.s64 	%p15, %rd79, 0;
	@%p15 bra 	$L__BB0_20;
	bra.uni 	$L__BB0_21;
$L__BB0_20:
	mov.b16 	%rs14, 32;
	st.global.u8 	[%rd6+3], %rs14;
$L__BB0_21:
	add.s32 	%r263, %r263, 4;
	setp.ne.s32 	%p16, %r263, %r4;
	@%p16 bra 	$L__BB0_9;
$L__BB0_22:
	bar.sync 	0;
	add.s64 	%rd7, %rd52, -2;
	add.s64 	%rd8, %rd52, -1;
	mov.b32 	%r271, 0;
	mov.u32 	%r266, %r271;
$L__BB0_23:
	mov.u32 	%r16, %r272;
	mov.u32 	%r15, %r273;
	add.s32 	%r269, %r266, 1;
	cvt.u64.u32 	%rd80, %r269;
	setp.lt.u64 	%p17, %rd8, %rd80;
	mov.u32 	%r274, %r266;
	@%p17 bra 	$L__BB0_27;
	mov.u32 	%r270, %r271;
$L__BB0_25:
	setp.eq.s32 	%p18, %r1, %r270;
	mov.u32 	%r271, %r1;
	mov.u32 	%r272, %r266;
	mov.u32 	%r273, %r269;
	mov.u32 	%r274, %r2;
	@%p18 bra 	$L__BB0_27;
	add.s32 	%r270, %r270, 1;
	add.s32 	%r269, %r269, 1;
	cvt.u64.u32 	%rd81, %r269;
	setp.ge.u64 	%p19, %rd8, %rd81;
	mov.u32 	%r271, %r270;
	mov.u32 	%r272, %r16;
	mov.u32 	%r273, %r15;
	mov.u32 	%r274, %r266;
	@%p19 bra 	$L__BB0_25;
$L__BB0_27:
	add.s32 	%r266, %r274, 1;
	cvt.u64.u32 	%rd82, %r266;
	setp.ge.u64 	%p20, %rd7, %rd82;
	@%p20 bra 	$L__BB0_23;
	bar.sync 	0;
	cvt.s64.s32 	%rd9, %r1;
	setp.le.u64 	%p21, %rd52, %rd9;
	@%p21 bra 	$L__BB0_61;
	mul.lo.s32 	%r131, %r1, 1000;
	mul.wide.s32 	%rd83, %r131, 16;
	add.s64 	%rd10, %rd3, %rd83;
	mul.lo.s64 	%rd84, %rd53, %rd9;
	add.s64 	%rd11, %rd2, %rd84;
	add.s64 	%rd12, %rd50, %rd84;
	sub.s64 	%rd85, %rd51, %rd84;
	min.u64 	%rd86, %rd53, %rd85;
	cvt.u32.u64 	%r27, %rd86;
	setp.eq.s32 	%p22, %r27, 0;
	mov.b32 	%r280, -1;
	mov.b32 	%r279, 0;
	@%p22 bra 	$L__BB0_47;
	mov.b32 	%r276, 0;
	mov.b32 	%r280, -1;
	mov.u32 	%r279, %r276;
$L__BB0_31:
	mov.u32 	%r28, %r280;
	cvt.u64.u32 	%rd87, %r276;
	add.s64 	%rd88, %rd11, %rd87;
	ld.global.u8 	%rs15, [%rd88];
	setp.eq.s16 	%p23, %rs15, 32;
	@%p23 bra 	$L__BB0_33;
	setp.eq.s32 	%p24, %r28, -1;
	selp.b32 	%r280, %r276, %r28, %p24;
	bra.uni 	$L__BB0_46;
$L__BB0_33:
	setp.eq.s32 	%p25, %r28, -1;
	mov.b32 	%r280, -1;
	@%p25 bra 	$L__BB0_46;
	setp.eq.s32 	%p26, %r279, 0;
	@%p26 bra 	$L__BB0_42;
	cvt.u64.u32 	%rd89, %r28;
	add.s64 	%rd13, %rd11, %rd89;
	ld.global.u8 	%rs1, [%rd13];
	mov.b32 	%r278, 0;
$L__BB0_36:
	mul.wide.u32 	%rd90, %r278, 16;
	add.s64 	%rd14, %rd10, %rd90;
	ld.global.u64 	%rd148, [%rd14];
	ld.u8 	%rs16, [%rd148];
	setp.ne.s16 	%p27, %rs16, %rs1;
	@%p27 bra 	$L__BB0_40;
	mov.u16 	%rs97, %rs1;
	mov.u64 	%rd149, %rd13;
$L__BB0_38:
	or.b16  	%rs18, %rs97, 32;
	and.b16  	%rs19, %rs18, 255;
	setp.eq.s16 	%p28, %rs19, 32;
	@%p28 bra 	$L__BB0_41;
	add.s64 	%rd18, %rd148, 1;
	add.s64 	%rd19, %rd149, 1;
	ld.u8 	%rs97, [%rd148+1];
	ld.global.u8 	%rs22, [%rd149+1];
	setp.eq.s16 	%p30, %rs97, %rs22;
	mov.u64 	%rd148, %rd18;
	mov.u64 	%rd149, %rd19;
	@%p30 bra 	$L__BB0_38;
$L__BB0_40:
	add.s32 	%r278, %r278, 1;
	setp.eq.s32 	%p31, %r278, %r279;
	@%p31 bra 	$L__BB0_42;
	bra.uni 	$L__BB0_36;
$L__BB0_41:
	setp.ne.s32 	%p29, %r278, -1;
	@%p29 bra 	$L__BB0_45;
$L__BB0_42:
	setp.lt.u32 	%p32, %r279, 1000;
	@%p32 bra 	$L__BB0_44;
	mov.u64 	%rd91, $str;
	cvta.global.u64 	%rd92, %rd91;
	mov.u64 	%rd93, $str$1;
	cvta.global.u64 	%rd94, %rd93;
	mov.u64 	%rd95, __unnamed_1;
	cvta.global.u64 	%rd96, %rd95;
	{ // callseq 0, 0
	.param .b64 param0;
	st.param.b64 	[param0], %rd92;
	.param .b64 param1;
	st.param.b64 	[param1], %rd94;
	.param .b32 param2;
	st.param.b32 	[param2], 105;
	.param .b64 param3;
	st.param.b64 	[param3], %rd96;
	.param .b64 param4;
	st.param.b64 	[param4], 1;
	call.uni 
	__assertfail, 
	(
	param0, 
	param1, 
	param2, 
	param3, 
	param4
	);
	} // callseq 0
$L__BB0_44:
	cvt.u64.u32 	%rd97, %r28;
	add.s64 	%rd98, %rd12, %rd97;
	mul.wide.u32 	%rd99, %r279, 16;
	add.s64 	%rd100, %rd10, %rd99;
	st.global.u64 	[%rd100], %rd98;
	mov.b16 	%rs23, 1;
	st.global.u16 	[%rd100+8], %rs23;
	add.s32 	%r279, %r279, 1;
	bra.uni 	$L__BB0_46;
$L__BB0_45:
	ld.global.u16 	%rs20, [%rd14+8];
	add.s16 	%rs21, %rs20, 1;
	st.global.u16 	[%rd14+8], %rs21;
$L__BB0_46:
	add.s32 	%r276, %r276, 1;
	setp.ne.s32 	%p33, %r276, %r27;
	@%p33 bra 	$L__BB0_31;
$L__BB0_47:
	setp.eq.s32 	%p34, %r280, -1;
	@%p34 bra 	$L__BB0_60;
	setp.eq.s32 	%p35, %r279, 0;
	@%p35 bra 	$L__BB0_56;
	cvt.u64.u32 	%rd101, %r280;
	add.s64 	%rd20, %rd11, %rd101;
	ld.global.u8 	%rs4, [%rd20];
	mov.b32 	%r283, 0;
$L__BB0_50:
	mul.wide.u32 	%rd102, %r283, 16;
	add.s64 	%rd21, %rd10, %rd102;
	ld.global.u64 	%rd150, [%rd21];
	ld.u8 	%rs24, [%rd150];
	setp.ne.s16 	%p36, %rs24, %rs4;
	@%p36 bra 	$L__BB0_54;
	mov.u16 	%rs98, %rs4;
	mov.u64 	%rd151, %rd20;
$L__BB0_52:
	or.b16  	%rs26, %rs98, 32;
	and.b16  	%rs27, %rs26, 255;
	setp.eq.s16 	%p37, %rs27, 32;
	@%p37 bra 	$L__BB0_55;
	add.s64 	%rd25, %rd150, 1;
	add.s64 	%rd26, %rd151, 1;
	ld.u8 	%rs98, [%rd150+1];
	ld.global.u8 	%rs30, [%rd151+1];
	setp.eq.s16 	%p39, %rs98, %rs30;
	mov.u64 	%rd150, %rd25;
	mov.u64 	%rd151, %rd26;
	@%p39 bra 	$L__BB0_52;
$L__BB0_54:
	add.s32 	%r283, %r283, 1;
	setp.eq.s32 	%p40, %r283, %r279;
	@%p40 bra 	$L__BB0_56;
	bra.uni 	$L__BB0_50;
$L__BB0_55:
	setp.ne.s32 	%p38, %r283, -1;
	@%p38 bra 	$L__BB0_59;
$L__BB0_56:
	setp.lt.u32 	%p41, %r279, 1000;
	@%p41 bra 	$L__BB0_58;
	mov.u64 	%rd103, $str;
	cvta.global.u64 	%rd104, %rd103;
	mov.u64 	%rd105, $str$1;
	cvta.global.u64 	%rd106, %rd105;
	mov.u64 	%rd107, __unnamed_1;
	cvta.global.u64 	%rd108, %rd107;
	{ // callseq 1, 0
	.param .b64 param0;
	st.param.b64 	[param0], %rd104;
	.param .b64 param1;
	st.param.b64 	[param1], %rd106;
	.param .b32 param2;
	st.param.b32 	[param2], 118;
	.param .b64 param3;
	st.param.b64 	[param3], %rd108;
	.param .b64 param4;
	st.param.b64 	[param4], 1;
	call.uni 
	__assertfail, 
	(
	param0, 
	param1, 
	param2, 
	param3, 
	param4
	);
	} // callseq 1
$L__BB0_58:
	cvt.u64.u32 	%rd109, %r280;
	add.s64 	%rd110, %rd12, %rd109;
	mul.wide.u32 	%rd111, %r279, 16;
	add.s64 	%rd112, %rd10, %rd111;
	st.global.u64 	[%rd112], %rd110;
	mov.b16 	%rs31, 1;
	st.global.u16 	[%rd112+8], %rs31;
	add.s32 	%r279, %r279, 1;
	bra.uni 	$L__BB0_60;
$L__BB0_59:
	ld.global.u16 	%rs28, [%rd21+8];
	add.s16 	%rs29, %rs28, 1;
	st.global.u16 	[%rd21+8], %rs29;
$L__BB0_60:
	shl.b64 	%rd113, %rd9, 2;
	add.s64 	%rd114, %rd1, %rd113;
	st.global.u32 	[%rd114], %r279;
	atom.global.add.u32 	%r139, [%rd4], 1;
$L__BB0_61:
	mul.lo.s32 	%r44, %r272, 1000;
	mul.wide.u32 	%rd115, %r44, 16;
	add.s64 	%rd27, %rd3, %rd115;
	mul.wide.u32 	%rd116, %r272, 4;
	add.s64 	%rd117, %rd1, %rd116;
	ld.global.u32 	%r45, [%rd117];
	mul.lo.s32 	%r46, %r273, 1000;
	mul.wide.u32 	%rd118, %r46, 16;
	add.s64 	%rd28, %rd3, %rd118;
	mul.wide.u32 	%rd119, %r273, 4;
	add.s64 	%rd120, %rd1, %rd119;
	ld.global.u32 	%r47, [%rd120];
	setp.eq.s32 	%p42, %r45, 0;
	mov.f64 	%fd14, 0d0000000000000000;
	@%p42 bra 	$L__BB0_71;
	mov.b32 	%r288, 0;
	mov.u32 	%r286, %r288;
$L__BB0_63:
	setp.eq.s32 	%p43, %r47, 0;
	@%p43 bra 	$L__BB0_103;
	mul.wide.u32 	%rd121, %r286, 16;
	add.s64 	%rd30, %rd27, %rd121;
	ld.global.u64 	%rd122, [%rd30];
	ld.u8 	%rs7, [%rd122];
	add.s64 	%rd31, %rd122, 1;
	mov.b32 	%r287, 0;
$L__BB0_65:
	mul.wide.u32 	%rd123, %r287, 16;
	add.s64 	%rd32, %rd28, %rd123;
	ld.global.u64 	%rd33, [%rd32];
	ld.u8 	%rs32, [%rd33];
	setp.ne.s16 	%p44, %rs32, %rs7;
	@%p44 bra 	$L__BB0_69;
	add.s64 	%rd153, %rd33, 1;
	mov.u64 	%rd152, %rd31;
	mov.u16 	%rs99, %rs7;
$L__BB0_67:
	or.b16  	%rs34, %rs99, 32;
	and.b16  	%rs35, %rs34, 255;
	setp.eq.s16 	%p45, %rs35, 32;
	@%p45 bra 	$L__BB0_101;
	ld.u8 	%rs99, [%rd153];
	ld.u8 	%rs38, [%rd152];
	setp.eq.s16 	%p47, %rs99, %rs38;
	add.s64 	%rd153, %rd153, 1;
	add.s64 	%rd152, %rd152, 1;
	@%p47 bra 	$L__BB0_67;
$L__BB0_69:
	add.s32 	%r287, %r287, 1;
	setp.eq.s32 	%p48, %r287, %r47;
	@%p48 bra 	$L__BB0_103;
	bra.uni 	$L__BB0_65;
$L__BB0_70:
	cvt.rn.f64.u32 	%fd14, %r288;
$L__BB0_71:
	setp.eq.s32 	%p50, %r45, 0;
	mov.f64 	%fd15, 0d0000000000000000;
	@%p50 bra 	$L__BB0_85;
	and.b32  	%r48, %r45, 15;
	setp.lt.u32 	%p51, %r45, 16;
	mov.b32 	%r302, 0;
	mov.u32 	%r293, %r302;
	@%p51 bra 	$L__BB0_75;
	and.b32  	%r293, %r45, -16;
	neg.s32 	%r289, %r293;
	add.s64 	%rd154, %rd27, 136;
	mov.b32 	%r302, 0;
$L__BB0_74:
	.pragma "nounroll";
	ld.global.u16 	%rs39, [%rd154+-128];
	mul.wide.u16 	%r146, %rs39, %rs39;
	add.s32 	%r147, %r146, %r302;
	ld.global.u16 	%rs40, [%rd154+-112];
	mul.wide.u16 	%r148, %rs40, %rs40;
	add.s32 	%r149, %r148, %r147;
	ld.global.u16 	%rs41, [%rd154+-96];
	mul.wide.u16 	%r150, %rs41, %rs41;
	add.s32 	%r151, %r150, %r149;
	ld.global.u16 	%rs42, [%rd154+-80];
	mul.wide.u16 	%r152, %rs42, %rs42;
	add.s32 	%r153, %r152, %r151;
	ld.global.u16 	%rs43, [%rd154+-64];
	mul.wide.u16 	%r154, %rs43, %rs43;
	add.s32 	%r155, %r154, %r153;
	ld.global.u16 	%rs44, [%rd154+-48];
	mul.wide.u16 	%r156, %rs44, %rs44;
	add.s32 	%r157, %r156, %r155;
	ld.global.u16 	%rs45, [%rd154+-32];
	mul.wide.u16 	%r158, %rs45, %rs45;
	add.s32 	%r159, %r158, %r157;
	ld.global.u16 	%rs46, [%rd154+-16];
	mul.wide.u16 	%r160, %rs46, %rs46;
	add.s32 	%r161, %r160, %r159;
	ld.global.u16 	%rs47, [%rd154];
	mul.wide.u16 	%r162, %rs47, %rs47;
	add.s32 	%r163, %r162, %r161;
	ld.global.u16 	%rs48, [%rd154+16];
	mul.wide.u16 	%r164, %rs48, %rs48;
	add.s32 	%r165, %r164, %r163;
	ld.global.u16 	%rs49, [%rd154+32];
	mul.wide.u16 	%r166, %rs49, %rs49;
	add.s32 	%r167, %r166, %r165;
	ld.global.u16 	%rs50, [%rd154+48];
	mul.wide.u16 	%r168, %rs50, %rs50;
	add.s32 	%r169, %r168, %r167;
	ld.global.u16 	%rs51, [%rd154+64];
	mul.wide.u16 	%r170, %rs51, %rs51;
	add.s32 	%r171, %r170, %r169;
	ld.global.u16 	%rs52, [%rd154+80];
	mul.wide.u16 	%r172, %rs52, %rs52;
	add.s32 	%r173, %r172, %r171;
	ld.global.u16 	%rs53, [%rd154+96];
	mul.wide.u16 	%r174, %rs53, %rs53;
	add.s32 	%r175, %r174, %r173;
	ld.global.u16 	%rs54, [%rd154+112];
	mul.wide.u16 	%r176, %rs54, %rs54;
	add.s32 	%r302, %r176, %r175;
	add.s32 	%r289, %r289, 16;
	add.s64 	%rd154, %rd154, 256;
	setp.ne.s32 	%p52, %r289, 0;
	@%p52 bra 	$L__BB0_74;
$L__BB0_75:
	setp.eq.s32 	%p53, %r48, 0;
	@%p53 bra 	$L__BB0_84;
	and.b32  	%r65, %r45, 7;
	setp.lt.u32 	%p54, %r48, 8;
	@%p54 bra 	$L__BB0_78;
	mul.wide.u32 	%rd126, %r293, 16;
	add.s64 	%rd127, %rd27, %rd126;
	ld.global.u16 	%rs55, [%rd127+8];
	mul.wide.u16 	%r178, %rs55, %rs55;
	add.s32 	%r179, %r178, %r302;
	ld.global.u16 	%rs56, [%rd127+24];
	mul.wide.u16 	%r180, %rs56, %rs56;
	add.s32 	%r181, %r180, %r179;
	ld.global.u16 	%rs57, [%rd127+40];
	mul.wide.u16 	%r182, %rs57, %rs57;
	add.s32 	%r183, %r182, %r181;
	ld.global.u16 	%rs58, [%rd127+56];
	mul.wide.u16 	%r184, %rs58, %rs58;
	add.s32 	%r185, %r184, %r183;
	ld.global.u16 	%rs59, [%rd127+72];
	mul.wide.u16 	%r186, %rs59, %rs59;
	add.s32 	%r187, %r186, %r185;
	ld.global.u16 	%rs60, [%rd127+88];
	mul.wide.u16 	%r188, %rs60, %rs60;
	add.s32 	%r189, %r188, %r187;
	ld.global.u16 	%rs61, [%rd127+104];
	mul.wide.u16 	%r190, %rs61, %rs61;
	add.s32 	%r191, %r190, %r189;
	ld.global.u16 	%rs62, [%rd127+120];
	mul.wide.u16 	%r192, %rs62, %rs62;
	add.s32 	%r302, %r192, %r191;
	add.s32 	%r293, %r293, 8;
$L__BB0_78:
	setp.eq.s32 	%p55, %r65, 0;
	@%p55 bra 	$L__BB0_84;
	and.b32  	%r71, %r45, 3;
	setp.lt.u32 	%p56, %r65, 4;
	@%p56 bra 	$L__BB0_81;
	mul.wide.u32 	%rd128, %r293, 16;
	add.s64 	%rd129, %rd27, %rd128;
	ld.global.u16 	%rs63, [%rd129+8];
	mul.wide.u16 	%r194, %rs63, %rs63;
	add.s32 	%r195, %r194, %r302;
	ld.global.u16 	%rs64, [%rd129+24];
	mul.wide.u16 	%r196, %rs64, %rs64;
	add.s32 	%r197, %r196, %r195;
	ld.global.u16 	%rs65, [%rd129+40];
	mul.wide.u16 	%r198, %rs65, %rs65;
	add.s32 	%r199, %r198, %r197;
	ld.global.u16 	%rs66, [%rd129+56];
	mul.wide.u16 	%r200, %rs66, %rs66;
	add.s32 	%r302, %r200, %r199;
	add.s32 	%r293, %r293, 4;
$L__BB0_81:
	setp.eq.s32 	%p57, %r71, 0;
	@%p57 bra 	$L__BB0_84;
	mul.wide.u32 	%rd130, %r293, 16;
	add.s64 	%rd131, %rd130, %rd3;
	add.s64 	%rd133, %rd131, %rd115;
	add.s64 	%rd155, %rd133, 8;
	neg.s32 	%r300, %r71;
$L__BB0_83:
	.pragma "nounroll";
	ld.global.u16 	%rs67, [%rd155];
	mul.wide.u16 	%r201, %rs67, %rs67;
	add.s32 	%r302, %r201, %r302;
	add.s64 	%rd155, %rd155, 16;
	add.s32 	%r300, %r300, 1;
	setp.ne.s32 	%p58, %r300, 0;
	@%p58 bra 	$L__BB0_83;
$L__BB0_84:
	cvt.rn.f64.u32 	%fd15, %r302;
$L__BB0_85:
	setp.eq.s32 	%p59, %r47, 0;
	mov.f64 	%fd16, 0d0000000000000000;
	@%p59 bra 	$L__BB0_99;
	and.b32  	%r83, %r47, 15;
	setp.lt.u32 	%p60, %r47, 16;
	mov.b32 	%r316, 0;
	mov.u32 	%r310, %r316;
	@%p60 bra 	$L__BB0_89;
	and.b32  	%r310, %r47, -16;
	neg.s32 	%r303, %r310;
	add.s64 	%rd156, %rd28, 136;
	mov.b32 	%r316, 0;
$L__BB0_88:
	.pragma "nounroll";
	ld.global.u16 	%rs68, [%rd156+-128];
	mul.wide.u16 	%r205, %rs68, %rs68;
	add.s32 	%r206, %r205, %r316;
	ld.global.u16 	%rs69, [%rd156+-112];
	mul.wide.u16 	%r207, %rs69, %rs69;
	add.s32 	%r208, %r207, %r206;
	ld.global.u16 	%rs70, [%rd156+-96];
	mul.wide.u16 	%r209, %rs70, %rs70;
	add.s32 	%r210, %r209, %r208;
	ld.global.u16 	%rs71, [%rd156+-80];
	mul.wide.u16 	%r211, %rs71, %rs71;
	add.s32 	%r212, %r211, %r210;
	ld.global.u16 	%rs72, [%rd156+-64];
	mul.wide.u16 	%r213, %rs72, %rs72;
	add.s32 	%r214, %r213, %r212;
	ld.global.u16 	%rs73, [%rd156+-48];
	mul.wide.u16 	%r215, %rs73, %rs73;
	add.s32 	%r216, %r215, %r214;
	ld.global.u16 	%rs74, [%rd156+-32];
	mul.wide.u16 	%r217, %rs74, %rs74;
	add.s32 	%r218, %r217, %r216;
	ld.global.u16 	%rs75, [%rd156+-16];
	mul.wide.u16 	%r219, %rs75, %rs75;
	add.s32 	%r220, %r219, %r218;
	ld.global.u16 	%rs76, [%rd156];
	mul.wide.u16 	%r221, %rs76, %rs76;
	add.s32 	%r222, %r221, %r220;
	ld.global.u16 	%rs77, [%rd156+16];
	mul.wide.u16 	%r223, %rs77, %rs77;
	add.s32 	%r224, %r223, %r222;
	ld.global.u16 	%rs78, [%rd156+32];
	mul.wide.u16 	%r225, %rs78, %rs78;
	add.s32 	%r226, %r225, %r224;
	ld.global.u16 	%rs79, [%rd156+48];
	mul.wide.u16 	%r227, %rs79, %rs79;
	add.s32 	%r228, %r227, %r226;
	ld.global.u16 	%rs80, [%rd156+64];
	mul.wide.u16 	%r229, %rs80, %rs80;
	add.s32 	%r230, %r229, %r228;
	ld.global.u16 	%rs81, [%rd156+80];
	mul.wide.u16 	%r231, %rs81, %rs81;
	add.s32 	%r232, %r231, %r230;
	ld.global.u16 	%rs82, [%rd156+96];
	mul.wide.u16 	%r233, %rs82, %rs82;
	add.s32 	%r234, %r233, %r232;
	ld.global.u16 	%rs83, [%rd156+112];
	mul.wide.u16 	%r235, %rs83, %rs83;
	add.s32 	%r316, %r235, %r234;
	add.s32 	%r303, %r303, 16;
	add.s64 	%rd156, %rd156, 256;
	setp.ne.s32 	%p61, %r303, 0;
	@%p61 bra 	$L__BB0_88;
$L__BB0_89:
	setp.eq.s32 	%p62, %r83, 0;
	@%p62 bra 	$L__BB0_98;
	and.b32  	%r93, %r47, 7;
	setp.lt.u32 	%p63, %r83, 8;
	@%p63 bra 	$L__BB0_92;
	mul.wide.u32 	%rd136, %r310, 16;
	add.s64 	%rd137, %rd28, %rd136;
	ld.global.u16 	%rs84, [%rd137+8];
	mul.wide.u16 	%r237, %rs84, %rs84;
	add.s32 	%r238, %r237, %r316;
	ld.global.u16 	%rs85, [%rd137+24];
	mul.wide.u16 	%r239, %rs85, %rs85;
	add.s32 	%r240, %r239, %r238;
	ld.global.u16 	%rs86, [%rd137+40];
	mul.wide.u16 	%r241, %rs86, %rs86;
	add.s32 	%r242, %r241, %r240;
	ld.global.u16 	%rs87, [%rd137+56];
	mul.wide.u16 	%r243, %rs87, %rs87;
	add.s32 	%r244, %r243, %r242;
	ld.global.u16 	%rs88, [%rd137+72];
	mul.wide.u16 	%r245, %rs88, %rs88;
	add.s32 	%r246, %r245, %r244;
	ld.global.u16 	%rs89, [%rd137+88];
	mul.wide.u16 	%r247, %rs89, %rs89;
	add.s32 	%r248, %r247, %r246;
	ld.global.u16 	%rs90, [%rd137+104];
	mul.wide.u16 	%r249, %rs90, %rs90;
	add.s32 	%r250, %r249, %r248;
	ld.global.u16 	%rs91, [%rd137+120];
	mul.wide.u16 	%r251, %rs91, %rs91;
	add.s32 	%r316, %r251, %r250;
	add.s32 	%r310, %r310, 8;
$L__BB0_92:
	setp.eq.s32 	%p64, %r93, 0;
	@%p64 bra 	$L__BB0_98;
	and.b32  	%r99, %r47, 3;
	setp.lt.u32 	%p65, %r93, 4;
	@%p65 bra 	$L__BB0_95;
	mul.wide.u32 	%rd138, %r310, 16;
	add.s64 	%rd139, %rd28, %rd138;
	ld.global.u16 	%rs92, [%rd139+8];
	mul.wide.u16 	%r253, %rs92, %rs92;
	add.s32 	%r254, %r253, %r316;
	ld.global.u16 	%rs93, [%rd139+24];
	mul.wide.u16 	%r255, %rs93, %rs93;
	add.s32 	%r256, %r255, %r254;
	ld.global.u16 	%rs94, [%rd139+40];
	mul.wide.u16 	%r257, %rs94, %rs94;
	add.s32 	%r258, %r257, %r256;
	ld.global.u16 	%rs95, [%rd139+56];
	mul.wide.u16 	%r259, %rs95, %rs95;
	add.s32 	%r316, %r259, %r258;
	add.s32 	%r310, %r310, 4;
$L__BB0_95:
	setp.eq.s32 	%p66, %r99, 0;
	@%p66 bra 	$L__BB0_98;
	mul.wide.u32 	%rd140, %r310, 16;
	add.s64 	%rd141, %rd140, %rd3;
	add.s64 	%rd143, %rd141, %rd118;
	add.s64 	%rd157, %rd143, 8;
	neg.s32 	%r314, %r99;
$L__BB0_97:
	.pragma "nounroll";
	ld.global.u16 	%rs96, [%rd157];
	mul.wide.u16 	%r260, %rs96, %rs96;
	add.s32 	%r316, %r260, %r316;
	add.s64 	%rd157, %rd157, 16;
	add.s32 	%r314, %r314, 1;
	setp.ne.s32 	%p67, %r314, 0;
	@%p67 bra 	$L__BB0_97;
$L__BB0_98:
	cvt.rn.f64.u32 	%fd16, %r316;
$L__BB0_99:
	ld.param.u64 	%rd147, [_Z2sqPhyyyPdPjP10termvectorS1__param_4];
	sqrt.rn.f64 	%fd10, %fd16;
	sqrt.rn.f64 	%fd11, %fd15;
	mul.f64 	%fd12, %fd11, %fd10;
	div.rn.f64 	%fd13, %fd14, %fd12;
	cvta.to.global.u64 	%rd144, %rd147;
	shl.b64 	%rd145, %rd9, 3;
	add.s64 	%rd146, %rd144, %rd145;
	st.global.f64 	[%rd146], %fd13;
$L__BB0_100:
	ret;
$L__BB0_101:
	setp.eq.s32 	%p46, %r287, -1;
	@%p46 bra 	$L__BB0_103;
	ld.global.u16 	%rs36, [%rd30+8];
	ld.global.u16 	%rs37, [%rd32+8];
	mul.wide.u16 	%r142, %rs37, %rs36;
	add.s32 	%r288, %r142, %r288;
$L__BB0_103:
	add.s32 	%r286, %r286, 1;
	setp.eq.s32 	%p49, %r286, %r45;
	@%p49 bra 	$L__BB0_70;
	bra.uni 	$L__BB0_63;

}


// ===== COMPILED SASS (sm_100) =====

	.target	sm_100

	.elftype	@"ET_EXEC"


//--------------------- .note.nv.tkinfo           --------------------------
	.section	.note.nv.tkinfo,"",@"SHT_NOTE"
	.sectionflags	@"SHF_NOTE_NV_TKINFO"
	.tkinfo
        /*0018*/ 	.word	0x00000002
        /*0030*/ 	.string	""
        /*0030*/ 	.string	"ptxas"
        /*0030*/ 	.string	"Cuda compilation tools, release 13.0, V13.0.88"
        /*0030*/ 	.string	"Build cuda_13.0.r13.0/compiler.36424714_0"
        /*0030*/ 	.string	"-arch sm_100 -m 64 "



//--------------------- .note.nv.cuinfo           --------------------------
	.section	.note.nv.cuinfo,"",@"SHT_NOTE"
	.sectionflags	@"SHF_NOTE_NV_CUINFO"
        /*0018*/ 	.short	0x0002
        /*001a*/ 	.short	0x0064
        /*001c*/ 	.short	0x0082
	.zero		2


//--------------------- .nv.info                  --------------------------
	.section	.nv.info,"",@"SHT_CUDA_INFO"
	.align	4


	//----- nvinfo : EIATTR_REGCOUNT
	.align		4
        /*0000*/ 	.byte	0x04, 0x2f
        /*0002*/ 	.short	(.L_4 - .L_3)
	.align		4
.L_3:
        /*0004*/ 	.word	index@(_Z2sqPhyyyPdPjP10termvectorS1_)
        /*0008*/ 	.word	0x00000020


	//----- nvinfo : EIATTR_FRAME_SIZE
	.align		4
.L_4:
        /*000c*/ 	.byte	0x04, 0x11
        /*000e*/ 	.short	(.L_6 - .L_5)
	.align		4
.L_5:
        /*0010*/ 	.word	index@($__internal_1_$__cuda_sm20_dsqrt_rn_f64_mediumpath_v1)
        /*0014*/ 	.word	0x00000000


	//----- nvinfo : EIATTR_FRAME_SIZE
	.align		4
.L_6:
        /*0018*/ 	.byte	0x04, 0x11
        /*001a*/ 	.short	(.L_8 - .L_7)
	.align		4
.L_7:
        /*001c*/ 	.word	index@($__internal_0_$__cuda_sm20_div_rn_f64_full)
        /*0020*/ 	.word	0x00000000


	//----- nvinfo : EIATTR_FRAME_SIZE
	.align		4
.L_8:
        /*0024*/ 	.byte	0x04, 0x11
        /*0026*/ 	.short	(.L_10 - .L_9)
	.align		4
.L_9:
        /*0028*/ 	.word	index@(_Z2sqPhyyyPdPjP10termvectorS1_)
        /*002c*/ 	.word	0x00000000


	//----- nvinfo : EIATTR_MIN_STACK_SIZE
	.align		4
.L_10:
        /*0030*/ 	.byte	0x04, 0x12
        /*0032*/ 	.short	(.L_12 - .L_11)
	.align		4
.L_11:
        /*0034*/ 	.word	index@(_Z2sqPhyyyPdPjP10termvectorS1_)
        /*0038*/ 	.word	0x00000000
.L_12:


//--------------------- .nv.compat                --------------------------
	.section	.nv.compat,"",@"SHT_CUDA_COMPAT_INFO"
	.align	4
        /*0000*/ 	.byte	0x02, 0x09, 0x00, 0x00, 0x02, 0x02, 0x01, 0x00, 0x02, 0x05, 0x05, 0x00, 0x03, 0x07, 0x01, 0x01
        /*0010*/ 	.byte	0x02, 0x03, 0x00, 0x00, 0x02, 0x06, 0x01, 0x00, 0x04, 0x0b, 0x08, 0x00, 0x01, 0x00, 0x00, 0x00
        /*0020*/ 	.byte	0x00, 0x00, 0x00, 0x00


//--------------------- .nv.info._Z2sqPhyyyPdPjP10termvectorS1_ --------------------------
	.section	.nv.info._Z2sqPhyyyPdPjP10termvectorS1_,"",@"SHT_CUDA_INFO"
	.sectionflags	@""
	.align	4


	//----- nvinfo : EIATTR_CUDA_API_VERSION
	.align		4
        /*0000*/ 	.byte	0x04, 0x37
        /*0002*/ 	.short	(.L_14 - .L_13)
.L_13:
        /*0004*/ 	.word	0x00000082


	//----- nvinfo : EIATTR_KPARAM_INFO
	.align		4
.L_14:
        /*0008*/ 	.byte	0x04, 0x17
        /*000a*/ 	.short	(.L_16 - .L_15)
.L_15:
        /*000c*/ 	.word	0x00000000
        /*0010*/ 	.short	0x0007
        /*0012*/ 	.short	0x0038
        /*0014*/ 	.byte	0x00, 0xf5, 0x21, 0x00


	//----- nvinfo : EIATTR_KPARAM_INFO
	.align		4
.L_16:
        /*0018*/ 	.byte	0x04, 0x17
        /*001a*/ 	.short	(.L_18 - .L_17)
.L_17:
        /*001c*/ 	.word	0x00000000
        /*0020*/ 	.short	0x0006
        /*0022*/ 	.short	0x0030
        /*0024*/ 	.byte	0x00, 0xf5, 0x21, 0x00


	//----- nvinfo : EIATTR_KPARAM_INFO
	.align		4
.L_18:
        /*0028*/ 	.byte	0x04, 0x17
        /*002a*/ 	.short	(.L_20 - .L_19)
.L_19:
        /*002c*/ 	.word	0x00000000
        /*0030*/ 	.short	0x0005
        /*0032*/ 	.short	0x0028
        /*0034*/ 	.byte	0x00, 0xf5, 0x21, 0x00


	//----- nvinfo : EIATTR_KPARAM_INFO
	.align		4
.L_20:
        /*0038*/ 	.byte	0x04, 0x17
        /*003a*/ 	.short	(.L_22 - .L_21)
.L_21:
        /*003c*/ 	.word	0x00000000
        /*0040*/ 	.short	0x0004
        /*0042*/ 	.short	0x0020
        /*0044*/ 	.byte	0x00, 0xf5, 0x21, 0x00


	//----- nvinfo : EIATTR_KPARAM_INFO
	.align		4
.L_22:
        /*0048*/ 	.byte	0x04, 0x17
        /*004a*/ 	.short	(.L_24 - .L_23)
.L_23:
        /*004c*/ 	.word	0x00000000
        /*0050*/ 	.short	0x0003
        /*0052*/ 	.short	0x0018
        /*0054*/ 	.byte	0x00, 0xf0, 0x21, 0x00


	//----- nvinfo : EIATTR_KPARAM_INFO
	.align		4
.L_24:
        /*0058*/ 	.byte	0x04, 0x17
        /*005a*/ 	.short	(.L_26 - .L_25)
.L_25:
        /*005c*/ 	.word	0x00000000
        /*0060*/ 	.short	0x0002
        /*0062*/ 	.short	0x0010
        /*0064*/ 	.byte	0x00, 0xf0, 0x21, 0x00


	//----- nvinfo : EIATTR_KPARAM_INFO
	.align		4
.L_26:
        /*0068*/ 	.byte	0x04, 0x17
        /*006a*/ 	.short	(.L_28 - .L_27)
.L_27:
        /*006c*/ 	.word	0x00000000
        /*0070*/ 	.short	0x0001
        /*0072*/ 	.short	0x0008
        /*0074*/ 	.byte	0x00, 0xf0, 0x21, 0x00


	//----- nvinfo : EIATTR_KPARAM_INFO
	.align		4
.L_28:
        /*0078*/ 	.byte	0x04, 0x17
        /*007a*/ 	.short	(.L_30 - .L_29)
.L_29:
        /*007c*/ 	.word	0x00000000
        /*0080*/ 	.short	0x0000
        /*0082*/ 	.short	0x0000
        /*0084*/ 	.byte	0x00, 0xf5, 0x21, 0x00


	//----- nvinfo : EIATTR_SPARSE_MMA_MASK
	.align		4
.L_30:
        /*0088*/ 	.byte	0x03, 0x50
        /*008a*/ 	.short	0x0000


	//----- nvinfo : EIATTR_MAXREG_COUNT
	.align		4
        /*008c*/ 	.byte	0x03, 0x1b
        /*008e*/ 	.short	0x00ff


	//----- nvinfo : EIATTR_NUM_BARRIERS
	.align		4
        /*0090*/ 	.byte	0x02, 0x4c
        /*0092*/ 	.byte	0x01
	.zero		1


	//----- nvinfo : EIATTR_EXTERNS
	.align		4
        /*0094*/ 	.byte	0x04, 0x0f
        /*0096*/ 	.short	(.L_32 - .L_31)


	//   ....[0]....
	.align		4
.L_31:
        /*0098*/ 	.word	index@(__assertfail)


	//----- nvinfo : EIATTR_MERCURY_ISA_VERSION
	.align		4
.L_32:
        /*009c*/ 	.byte	0x03, 0x5f
        /*009e*/ 	.short	0x0101


	//----- nvinfo : EIATTR_INT_WARP_WIDE_INSTR_OFFSETS
	.align		4
        /*00a0*/ 	.byte	0x04, 0x31
        /*00a2*/ 	.short	(.L_34 - .L_33)


	//   ....[0]....
.L_33:
        /*00a4*/ 	.word	0x000016c0


	//----- nvinfo : EIATTR_VRC_CTA_INIT_COUNT
	.align		4
.L_34:
        /*00a8*/ 	.byte	0x02, 0x4a
	.zero		1
	.zero		1


	//----- nvinfo : EIATTR_SYSCALL_OFFSETS
	.align		4
        /*00ac*/ 	.byte	0x04, 0x46
        /*00ae*/ 	.short	(.L_36 - .L_35)


	//   ....[0]....
.L_35:
        /*00b0*/ 	.word	0x00000ea0


	//   ....[1]....
        /*00b4*/ 	.word	0x00001540


	//----- nvinfo : EIATTR_EXIT_INSTR_OFFSETS
	.align		4
.L_36:
        /*00b8*/ 	.byte	0x04, 0x1c
        /*00ba*/ 	.short	(.L_38 - .L_37)


	//   ....[0]....
.L_37:
        /*00bc*/ 	.word	0x000000f0


	//   ....[1]....
        /*00c0*/ 	.word	0x00002f50


	//----- nvinfo : EIATTR_CRS_STACK_SIZE
	.align		4
.L_38:
        /*00c4*/ 	.byte	0x04, 0x1e
        /*00c6*/ 	.short	(.L_40 - .L_39)
.L_39:
        /*00c8*/ 	.word	0x00000000


	//----- nvinfo : EIATTR_CBANK_PARAM_SIZE
	.align		4
.L_40:
        /*00cc*/ 	.byte	0x03, 0x19
        /*00ce*/ 	.short	0x0040


	//----- nvinfo : EIATTR_PARAM_CBANK
	.align		4
        /*00d0*/ 	.byte	0x04, 0x0a
        /*00d2*/ 	.short	(.L_42 - .L_41)
	.align		4
.L_41:
        /*00d4*/ 	.word	index@(.nv.constant0._Z2sqPhyyyPdPjP10termvectorS1_)
        /*00d8*/ 	.short	0x0380
        /*00da*/ 	.short	0x0040


	//----- nvinfo : EIATTR_SW_WAR
	.align		4
.L_42:
        /*00dc*/ 	.byte	0x04, 0x36
        /*00de*/ 	.short	(.L_44 - .L_43)
.L_43:
        /*00e0*/ 	.word	0x00000008
.L_44:


//--------------------- .nv.callgraph             --------------------------
	.section	.nv.callgraph,"",@"SHT_CUDA_CALLGRAPH"
	.align	4
	.sectionentsize	8
	.align		4
        /*0000*/ 	.word	0x00000000
	.align		4
        /*0004*/ 	.word	0xffffffff
	.align		4
        /*0008*/ 	.word	index@(_Z2sqPhyyyPdPjP10termvectorS1_)
	.align		4
        /*000c*/ 	.word	index@(__assertfail)
	.align		4
        /*0010*/ 	.word	0x00000000
	.align		4
        /*0014*/ 	.word	0xfffffffe
	.align		4
        /*0018*/ 	.word	0x00000000
	.align		4
        /*001c*/ 	.word	0xfffffffd
	.align		4
        /*0020*/ 	.word	0x00000000
	.align		4
        /*0024*/ 	.word	0xfffffffc


//--------------------- .nv.constant4             --------------------------
	.section	.nv.constant4,"a",@progbits
	.align	8
	.align		8
.nv.constant4:
        /*0000*/ 	.dword	__assertfail
	.align		8
        /*0008*/ 	.dword	__unnamed_1
	.align		8
        /*0010*/ 	.dword	$str
	.align		8
        /*0018*/ 	.dword	$str$1


//--------------------- .text._Z2sqPhyyyPdPjP10termvectorS1_ --------------------------
	.section	.text._Z2sqPhyyyPdPjP10termvectorS1_,"ax",@progbits
	.align	128
        .global         _Z2sqPhyyyPdPjP10termvectorS1_
        .type           _Z2sqPhyyyPdPjP10termvectorS1_,@function
        .size           _Z2sqPhyyyPdPjP10termvectorS1_,(.L_x_89 - _Z2sqPhyyyPdPjP10termvectorS1_)
        .other          _Z2sqPhyyyPdPjP10termvectorS1_,@"STO_CUDA_ENTRY STV_DEFAULT"
_Z2sqPhyyyPdPjP10termvectorS1_:
.text._Z2sqPhyyyPdPjP10termvectorS1_:
[----:B------:R-:W0:Y:S01]  /*0000*/  LDC R1, c[0x0][0x37c] ;  /* 0x0000df00ff017b82 */ /* 0x000e220000000800 */
[----:B------:R-:W1:Y:S01]  /*0010*/  S2R R0, SR_TID.X ;  /* 0x0000000000007919 */ /* 0x000e620000002100 */
[----:B------:R-:W2:Y:S06]  /*0020*/  LDCU UR5, c[0x0][0x390] ;  /* 0x00007200ff0577ac */ /* 0x000eac0008000800 */
[----:B------:R-:W3:Y:S01]  /*0030*/  LDC.64 R2, c[0x0][0x3a8] ;  /* 0x0000ea00ff027b82 */ /* 0x000ee20000000a00 */
[----:B------:R-:W3:Y:S07]  /*0040*/  LDCU.64 UR36, c[0x0][0x358] ;  /* 0x00006b00ff2477ac */ /* 0x000eee0008000a00 */
[----:B------:R-:W1:Y:S08]  /*0050*/  S2UR UR6, SR_CTAID.X ;  /* 0x00000000000679c3 */ /* 0x000e700000002500 */
[----:B------:R-:W1:Y:S01]  /*0060*/  LDC R23, c[0x0][0x360] ;  /* 0x0000d800ff177b82 */ /* 0x000e620000000800 */
[----:B--2---:R-:W-:-:S04]  /*0070*/  UIADD3 UR4, UPT, UPT, UR5, -0x1, URZ ;  /* 0xffffffff05047890 */ /* 0x004fc8000fffe0ff */
[----:B------:R-:W-:Y:S01]  /*0080*/  UIMAD UR4, UR4, UR5, URZ ;  /* 0x00000005040472a4 */ /* 0x000fe2000f8e02ff */
[----:B---3--:R2:W-:Y:S03]  /*0090*/  STG.E desc[UR36][R2.64], RZ ;  /* 0x000000ff02007986 */ /* 0x0085e6000c101924 */
[----:B------:R-:W-:-:S04]  /*00a0*/  ULEA.HI UR4, UR4, UR4, URZ, 0x1 ;  /* 0x0000000404047291 */ /* 0x000fc8000f8f08ff */
[----:B------:R-:W-:Y:S01]  /*00b0*/  USHF.R.S32.HI UR4, URZ, 0x1, UR4 ;  /* 0x00000001ff047899 */ /* 0x000fe20008011404 */
[----:B-1----:R-:W-:Y:S01]  /*00c0*/  IMAD R23, R23, UR6, R0 ;  /* 0x0000000617177c24 */ /* 0x002fe2000f8e0200 */
[----:B------:R-:W-:Y:S04]  /*00d0*/  BAR.SYNC.DEFER_BLOCKING 0x0 ;  /* 0x0000000000007b1d */ /* 0x000fe80000010000 */
[----:B------:R-:W-:-:S13]  /*00e0*/  ISETP.GE.AND P0, PT, R23, UR4, PT ;  /* 0x0000000417007c0c */ /* 0x000fda000bf06270 */
[----:B0-2---:R-:W-:Y:S05]  /*00f0*/  @P0 EXIT ;  /* 0x000000000000094d */ /* 0x005fea0003800000 */
[----:B------:R-:W0:Y:S01]  /*0100*/  LDCU UR6, c[0x0][0x398] ;  /* 0x00007300ff0677ac */ /* 0x000e220008000800 */
[----:B------:R-:W-:Y:S01]  /*0110*/  BSSY.RECONVERGENT B0, `(.L_x_0) ;  /* 0x0000049000007945 */ /* 0x000fe20003800200 */
[----:B------:R-:W1:Y:S01]  /*0120*/  LDCU.64 UR10, c[0x0][0x380] ;  /* 0x00007000ff0a77ac */ /* 0x000e620008000a00 */
[----:B0-----:R-:W-:-:S05]  /*0130*/  VIADD R0, R23, UR6 ;  /* 0x0000000617007c36 */ /* 0x001fca0008000000 */
[----:B------:R-:W-:-:S13]  /*0140*/  ISETP.GE.U32.AND P0, PT, R23, R0, PT ;  /* 0x000000001700720c */ /* 0x000fda0003f06070 */
[----:B-1----:R-:W-:Y:S05]  /*0150*/  @P0 BRA `(.L_x_1) ;  /* 0x0000000400100947 */ /* 0x002fea0003800000 */
[----:B------:R-:W0:Y:S01]  /*0160*/  LDCU UR4, c[0x0][0x398] ;  /* 0x00007300ff0477ac */ /* 0x000e220008000800 */
[----:B------:R-:W-:Y:S01]  /*0170*/  IMAD.MOV.U32 R5, RZ, RZ, R23 ;  /* 0x000000ffff057224 */ /* 0x000fe200078e0017 */
[----:B------:R-:W-:Y:S02]  /*0180*/  ULOP3.LUT UP1, UR5, UR6, 0x3, URZ, 0xc0, !UPT ;  /* 0x0000000306057892 */ /* 0x000fe4000f82c0ff */
[----:B0-----:R-:W-:-:S04]  /*0190*/  UIADD3 UR4, UPT, UPT, UR4, -0x1, URZ ;  /* 0xffffffff04047890 */ /* 0x001fc8000fffe0ff */
[----:B------:R-:W-:-:S03]  /*01a0*/  UISETP.GE.U32.AND UP0, UPT, UR4, 0x3, UPT ;  /* 0x000000030400788c */ /* 0x000fc6000bf06070 */
[----:B------:R-:W-:Y:S08]  /*01b0*/  BRA.U !UP1, `(.L_x_2) ;  /* 0x00000001094c7547 */ /* 0x000ff0000b800000 */
[----:B------:R-:W-:Y:S01]  /*01c0*/  IMAD.MOV.U32 R5, RZ, RZ, R23 ;  /* 0x000000ffff057224 */ /* 0x000fe200078e0017 */
[----:B------:R-:W0:Y:S01]  /*01d0*/  LDCU.64 UR8, c[0x0][0x380] ;  /* 0x00007000ff0877ac */ /* 0x000e220008000a00 */
[----:B------:R-:W-:-:S05]  /*01e0*/  UMOV UR4, URZ ;  /* 0x000000ff00047c82 */ /* 0x000fca0008000000 */
.L_x_3:
[----:B01----:R-:W-:-:S05]  /*01f0*/  IADD3 R2, P0, PT, R5, UR8, RZ ;  /* 0x0000000805027c10 */ /* 0x003fca000ff1e0ff */
[----:B------:R-:W-:-:S05]  /*0200*/  IMAD.X R3, RZ, RZ, UR9, P0 ;  /* 0x00000009ff037e24 */ /* 0x000fca00080e06ff */
[----:B------:R-:W2:Y:S01]  /*0210*/  LDG.E.U8 R4, desc[UR36][R2.64] ;  /* 0x0000002402047981 */ /* 0x000ea2000c1e1100 */
[----:B------:R-:W-:Y:S01]  /*0220*/  UMOV UR7, 0x1 ;  /* 0x0000000100077882 */ /* 0x000fe20000000000 */
[----:B------:R-:W-:Y:S01]  /*0230*/  UIADD3 UR4, UPT, UPT, UR4, 0x1, URZ ;  /* 0x0000000104047890 */ /* 0x000fe2000fffe0ff */
[----:B------:R-:W-:Y:S01]  /*0240*/  MOV R7, UR7 ;  /* 0x0000000700077c02 */ /* 0x000fe20008000f00 */
[----:B------:R-:W-:Y:S02]  /*0250*/  VIADD R5, R5, 0x1 ;  /* 0x0000000105057836 */ /* 0x000fe40000000000 */
[----:B------:R-:W-:Y:S01]  /*0260*/  UISETP.NE.AND UP1, UPT, UR4, UR5, UPT ;  /* 0x000000050400728c */ /* 0x000fe2000bf25270 */
[----:B--2---:R-:W-:Y:S02]  /*0270*/  SHF.L.U64.HI R6, R7, R4, RZ ;  /* 0x0000000407067219 */ /* 0x004fe400000102ff */
[----:B------:R-:W-:Y:S01]  /*0280*/  ISETP.GT.U32.AND P1, PT, R4, 0x3a, PT ;  /* 0x0000003a0400780c */ /* 0x000fe20003f24070 */
[----:B------:R-:W-:Y:S01]  /*0290*/  IMAD.MOV.U32 R4, RZ, RZ, 0x20 ;  /* 0x00000020ff047424 */ /* 0x000fe200078e00ff */
[----:B------:R-:W-:-:S02]  /*02a0*/  LOP3.LUT P0, RZ, R6, 0x4007300, RZ, 0xc0, !PT ;  /* 0x0400730006ff7812 */ /* 0x000fc4000780c0ff */
[----:B------:R-:W-:-:S04]  /*02b0*/  ISETP.GT.U32.AND.EX P1, PT, RZ, RZ, PT, P1 ;  /* 0x000000ffff00720c */ /* 0x000fc80003f24110 */
[----:B------:R-:W-:-:S13]  /*02c0*/  PLOP3.LUT P0, PT, P1, P0, PT, 0xf2, 0x2f ;  /* 0x00000000002f781c */ /* 0x000fda0000f01e72 */
[----:B------:R1:W-:Y:S01]  /*02d0*/  @!P0 STG.E.U8 desc[UR36][R2.64], R4 ;  /* 0x0000000402008986 */ /* 0x0003e2000c101124 */
[----:B------:R-:W-:Y:S05]  /*02e0*/  BRA.U UP1, `(.L_x_3) ;  /* 0xfffffffd01c07547 */ /* 0x000fea000b83ffff */
.L_x_2:
[----:B------:R-:W-:Y:S05]  /*02f0*/  BRA.U !UP0, `(.L_x_1) ;  /* 0x0000000108a87547 */ /* 0x000fea000b800000 */
.L_x_4:
[----:B-1----:R-:W-:-:S05]  /*0300*/  IADD3 R2, P0, PT, R5, UR10, RZ ;  /* 0x0000000a05027c10 */ /* 0x002fca000ff1e0ff */
[----:B------:R-:W-:-:S05]  /*0310*/  IMAD.X R3, RZ, RZ, UR11, P0 ;  /* 0x0000000bff037e24 */ /* 0x000fca00080e06ff */
[----:B------:R-:W2:Y:S04]  /*0320*/  LDG.E.U8 R4, desc[UR36][R2.64] ;  /* 0x0000002402047981 */ /* 0x000ea8000c1e1100 */
[----:B------:R-:W3:Y:S04]  /*0330*/  LDG.E.U8 R6, desc[UR36][R2.64+0x1] ;  /* 0x0000012402067981 */ /* 0x000ee8000c1e1100 */
[----:B------:R-:W4:Y:S04]  /*0340*/  LDG.E.U8 R7, desc[UR36][R2.64+0x2] ;  /* 0x0000022402077981 */ /* 0x000f28000c1e1100 */
[----:B------:R-:W5:Y:S01]  /*0350*/  LDG.E.U8 R8, desc[UR36][R2.64+0x3] ;  /* 0x0000032402087981 */ /* 0x000f62000c1e1100 */
[----:B------:R-:W-:Y:S01]  /*0360*/  UMOV UR4, 0x1 ;  /* 0x0000000100047882 */ /* 0x000fe20000000000 */
[----:B------:R-:W-:Y:S01]  /*0370*/  IADD3 R5, PT, PT, R5, 0x4, RZ ;  /* 0x0000000405057810 */ /* 0x000fe20007ffe0ff */
[----:B------:R-:W-:Y:S01]  /*0380*/  IMAD.U32 R11, RZ, RZ, UR4 ;  /* 0x00000004ff0b7e24 */ /* 0x000fe2000f8e00ff */
[----:B------:R-:W-:Y:S01]  /*0390*/  MOV R9, UR4 ;  /* 0x0000000400097c02 */ /* 0x000fe20008000f00 */
[----:B------:R-:W-:-:S03]  /*03a0*/  IMAD.U32 R10, RZ, RZ, UR4 ;  /* 0x00000004ff0a7e24 */ /* 0x000fc6000f8e00ff */
[----:B--2---:R-:W-:Y:S02]  /*03b0*/  SHF.L.U64.HI R9, R9, R4, RZ ;  /* 0x0000000409097219 */ /* 0x004fe400000102ff */
[----:B------:R-:W-:Y:S02]  /*03c0*/  ISETP.GT.U32.AND P4, PT, R4, 0x3a, PT ;  /* 0x0000003a0400780c */ /* 0x000fe40003f84070 */
[----:B------:R-:W-:Y:S01]  /*03d0*/  LOP3.LUT P3, RZ, R9, 0x4007300, RZ, 0xc0, !PT ;  /* 0x0400730009ff7812 */ /* 0x000fe2000786c0ff */
[----:B------:R-:W-:Y:S01]  /*03e0*/  IMAD.U32 R9, RZ, RZ, UR4 ;  /* 0x00000004ff097e24 */ /* 0x000fe2000f8e00ff */
[----:B---3--:R-:W-:Y:S02]  /*03f0*/  SHF.L.U64.HI R4, R11, R6, RZ ;  /* 0x000000060b047219 */ /* 0x008fe400000102ff */
[----:B------:R-:W-:Y:S02]  /*0400*/  ISETP.GT.U32.AND P5, PT, R6, 0x3a, PT ;  /* 0x0000003a0600780c */ /* 0x000fe40003fa4070 */
[----:B------:R-:W-:-:S02]  /*0410*/  LOP3.LUT P0, RZ, R4, 0x4007300, RZ, 0xc0, !PT ;  /* 0x0400730004ff7812 */ /* 0x000fc4000780c0ff */
[----:B------:R-:W-:Y:S02]  /*0420*/  ISETP.GT.U32.AND.EX P4, PT, RZ, RZ, PT, P4 ;  /* 0x000000ffff00720c */ /* 0x000fe40003f84140 */
[----:B----4-:R-:W-:Y:S02]  /*0430*/  SHF.L.U64.HI R6, R10, R7, RZ ;  /* 0x000000070a067219 */ /* 0x010fe400000102ff */
[----:B------:R-:W-:Y:S01]  /*0440*/  ISETP.GT.U32.AND P6, PT, R7, 0x3a, PT ;  /* 0x0000003a0700780c */ /* 0x000fe20003fc4070 */
[----:B------:R-:W-:Y:S01]  /*0450*/  IMAD.MOV.U32 R7, RZ, RZ, 0x20 ;  /* 0x00000020ff077424 */ /* 0x000fe200078e00ff */
[----:B-----5:R-:W-:Y:S02]  /*0460*/  SHF.L.U64.HI R4, R9, R8, RZ ;  /* 0x0000000809047219 */ /* 0x020fe400000102ff */
[----:B------:R-:W-:Y:S01]  /*0470*/  ISETP.GT.U32.AND P2, PT, R8, 0x3a, PT ;  /* 0x0000003a0800780c */ /* 0x000fe20003f44070 */
[----:B------:R-:W-:Y:S01]  /*0480*/  IMAD.MOV.U32 R8, RZ, RZ, 0x20 ;  /* 0x00000020ff087424 */ /* 0x000fe200078e00ff */
[----:B------:R-:W-:-:S02]  /*0490*/  PLOP3.LUT P3, PT, P4, P3, PT, 0xf2, 0x2f ;  /* 0x00000000002f781c */ /* 0x000fc40002767e72 */
[----:B------:R-:W-:Y:S01]  /*04a0*/  LOP3.LUT P1, RZ, R6, 0x4007300, RZ, 0xc0, !PT ;  /* 0x0400730006ff7812 */ /* 0x000fe2000782c0ff */
[----:B------:R-:W-:Y:S01]  /*04b0*/  IMAD.MOV.U32 R6, RZ, RZ, 0x20 ;  /* 0x00000020ff067424 */ /* 0x000fe200078e00ff */
[----:B------:R-:W-:Y:S01]  /*04c0*/  LOP3.LUT P4, RZ, R4, 0x4007300, RZ, 0xc0, !PT ;  /* 0x0400730004ff7812 */ /* 0x000fe2000788c0ff */
[----:B------:R-:W-:Y:S01]  /*04d0*/  HFMA2 R4, -RZ, RZ, 0, 1.9073486328125e-06 ;  /* 0x00000020ff047431 */ /* 0x000fe200000001ff */
[----:B------:R-:W-:Y:S02]  /*04e0*/  ISETP.GT.U32.AND.EX P6, PT, RZ, RZ, PT, P6 ;  /* 0x000000ffff00720c */ /* 0x000fe40003fc4160 */
[----:B------:R-:W-:Y:S02]  /*04f0*/  ISETP.GT.U32.AND.EX P2, PT, RZ, RZ, PT, P2 ;  /* 0x000000ffff00720c */ /* 0x000fe40003f44120 */
[----:B------:R-:W-:Y:S02]  /*0500*/  ISETP.GT.U32.AND.EX P5, PT, RZ, RZ, PT, P5 ;  /* 0x000000ffff00720c */ /* 0x000fe40003fa4150 */
[----:B------:R-:W-:Y:S01]  /*0510*/  PLOP3.LUT P1, PT, P6, P1, PT, 0xf2, 0x2f ;  /* 0x00000000002f781c */ /* 0x000fe20003723e72 */
[----:B------:R0:W-:Y:S01]  /*0520*/  @!P3 STG.E.U8 desc[UR36][R2.64], R4 ;  /* 0x000000040200b986 */ /* 0x0001e2000c101124 */
[----:B------:R-:W-:-:S02]  /*0530*/  PLOP3.LUT P2, PT, P2, P4, PT, 0xf2, 0x2f ;  /* 0x00000000002f781c */ /* 0x000fc40001749e72 */
[----:B------:R-:W-:-:S09]  /*0540*/  PLOP3.LUT P0, PT, P5, P0, PT, 0xf2, 0x2f ;  /* 0x00000000002f781c */ /* 0x000fd20002f01e72 */
[----:B------:R0:W-:Y:S04]  /*0550*/  @!P1 STG.E.U8 desc[UR36][R2.64+0x2], R7 ;  /* 0x0000020702009986 */ /* 0x0001e8000c101124 */
[----:B------:R0:W-:Y:S04]  /*0560*/  @!P2 STG.E.U8 desc[UR36][R2.64+0x3], R8 ;  /* 0x000003080200a986 */ /* 0x0001e8000c101124 */
[----:B------:R0:W-:Y:S01]  /*0570*/  @!P0 STG.E.U8 desc[UR36][R2.64+0x1], R6 ;  /* 0x0000010602008986 */ /* 0x0001e2000c101124 */
[----:B------:R-:W-:-:S13]  /*0580*/  ISETP.NE.AND P0, PT, R5, R0, PT ;  /* 0x000000000500720c */ /* 0x000fda0003f05270 */
[----:B0-----:R-:W-:Y:S05]  /*0590*/  @P0 BRA `(.L_x_4) ;  /* 0xfffffffc00580947 */ /* 0x001fea000383ffff */
.L_x_1:
[----:B------:R-:W-:Y:S05]  /*05a0*/  BSYNC.RECONVERGENT B0 ;  /* 0x0000000000007941 */ /* 0x000fea0003800200 */
.L_x_0:
[----:B------:R-:W0:Y:S01]  /*05b0*/  LDCU.64 UR4, c[0x0][0x390] ;  /* 0x00007200ff0477ac */ /* 0x000e220008000a00 */
[----:B------:R-:W-:Y:S01]  /*05c0*/  BSSY.RECONVERGENT B0, `(.L_x_5) ;  /* 0x0000028000007945 */ /* 0x000fe20003800200 */
[----:B------:R-:W-:Y:S02]  /*05d0*/  IMAD.MOV.U32 R0, RZ, RZ, RZ ;  /* 0x000000ffff007224 */ /* 0x000fe400078e00ff */
[----:B-1----:R-:W-:Y:S01]  /*05e0*/  IMAD.MOV.U32 R2, RZ, RZ, RZ ;  /* 0x000000ffff027224 */ /* 0x002fe200078e00ff */
[----:B0-----:R-:W-:Y:S02]  /*05f0*/  UIADD3 UR6, UP0, UPT, UR4, -0x2, URZ ;  /* 0xfffffffe04067890 */ /* 0x001fe4000ff1e0ff */
[----:B------:R-:W-:Y:S02]  /*0600*/  UIADD3 UR4, UP1, UPT, UR4, -0x1, URZ ;  /* 0xffffffff04047890 */ /* 0x000fe4000ff3e0ff */
[----:B------:R-:W-:Y:S02]  /*0610*/  UIADD3.X UR7, UPT, UPT, UR5, -0x1, URZ, UP0, !UPT ;  /* 0xffffffff05077890 */ /* 0x000fe400087fe4ff */
[----:B------:R-:W-:Y:S01]  /*0620*/  UIADD3.X UR5, UPT, UPT, UR5, -0x1, URZ, UP1, !UPT ;  /* 0xffffffff05057890 */ /* 0x000fe20008ffe4ff */
[----:B------:R-:W-:Y:S11]  /*0630*/  BAR.SYNC.DEFER_BLOCKING 0x0 ;  /* 0x0000000000007b1d */ /* 0x000ff60000010000 */
.L_x_9:
[----:B------:R-:W-:Y:S01]  /*0640*/  VIADD R3, R2, 0x1 ;  /* 0x0000000102037836 */ /* 0x000fe20000000000 */
[----:B------:R-:W-:Y:S01]  /*0650*/  MOV R4, UR5 ;  /* 0x0000000500047c02 */ /* 0x000fe20008000f00 */
[----:B------:R-:W-:Y:S01]  /*0660*/  BSSY.RECONVERGENT B1, `(.L_x_6) ;  /* 0x0000018000017945 */ /* 0x000fe20003800200 */
[----:B------:R-:W-:Y:S02]  /*0670*/  IMAD.MOV.U32 R6, RZ, RZ, R2 ;  /* 0x000000ffff067224 */ /* 0x000fe400078e0002 */
[----:B------:R-:W-:-:S04]  /*0680*/  ISETP.LE.U32.AND P0, PT, R3, UR4, PT ;  /* 0x0000000403007c0c */ /* 0x000fc8000bf03070 */
[----:B------:R-:W-:-:S13]  /*0690*/  ISETP.GE.U32.AND.EX P0, PT, R4, RZ, PT, P0 ;  /* 0x000000ff0400720c */ /* 0x000fda0003f06100 */
[----:B------:R-:W-:Y:S05]  /*06a0*/  @!P0 BRA `(.L_x_7) ;  /* 0x00000000004c8947 */ /* 0x000fea0003800000 */
[----:B------:R-:W0:Y:S01]  /*06b0*/  LDC R6, c[0x0][0x390] ;  /* 0x0000e400ff067b82 */ /* 0x000e220000000800 */
[----:B------:R-:W-:Y:S01]  /*06c0*/  IMAD.MOV.U32 R4, RZ, RZ, R22 ;  /* 0x000000ffff047224 */ /* 0x000fe200078e0016 */
[----:B------:R-:W-:Y:S01]  /*06d0*/  MOV R8, R0 ;  /* 0x0000000000087202 */ /* 0x000fe20000000f00 */
[----:B------:R-:W-:-:S07]  /*06e0*/  IMAD.MOV.U32 R5, RZ, RZ, R19 ;  /* 0x000000ffff057224 */ /* 0x000fce00078e0013 */
.L_x_8:
[----:B------:R-:W-:Y:S01]  /*06f0*/  ISETP.NE.AND P0, PT, R23, R8, PT ;  /* 0x000000081700720c */ /* 0x000fe20003f05270 */
[----:B------:R-:W-:Y:S02]  /*0700*/  IMAD.MOV.U32 R0, RZ, RZ, R23 ;  /* 0x000000ffff007224 */ /* 0x000fe400078e0017 */
[----:B------:R-:W-:Y:S02]  /*0710*/  IMAD.MOV.U32 R22, RZ, RZ, R2 ;  /* 0x000000ffff167224 */ /* 0x000fe400078e0002 */
[----:B------:R-:W-:-:S08]  /*0720*/  IMAD.MOV.U32 R19, RZ, RZ, R3 ;  /* 0x000000ffff137224 */ /* 0x000fd000078e0003 */
[----:B------:R-:W-:Y:S05]  /*0730*/  @!P0 BRA `(.L_x_7) ;  /* 0x0000000000288947 */ /* 0x000fea0003800000 */
[----:B------:R-:W-:Y:S01]  /*0740*/  IADD3 R3, PT, PT, R3, 0x1, RZ ;  /* 0x0000000103037810 */ /* 0x000fe20007ffe0ff */
[----:B------:R-:W-:-:S03]  /*0750*/  IMAD.U32 R0, RZ, RZ, UR5 ;  /* 0x00000005ff007e24 */ /* 0x000fc6000f8e00ff */
[----:B------:R-:W-:-:S04]  /*0760*/  ISETP.LE.U32.AND P0, PT, R3, UR4, PT ;  /* 0x0000000403007c0c */ /* 0x000fc8000bf03070 */
[----:B------:R-:W-:Y:S01]  /*0770*/  ISETP.GE.U32.AND.EX P0, PT, R0, RZ, PT, P0 ;  /* 0x000000ff0000720c */ /* 0x000fe20003f06100 */
[----:B------:R-:W-:-:S04]  /*0780*/  VIADD R0, R8, 0x1 ;  /* 0x0000000108007836 */ /* 0x000fc80000000000 */
[----:B------:R-:W-:-:S08]  /*0790*/  IMAD.MOV.U32 R8, RZ, RZ, R0 ;  /* 0x000000ffff087224 */ /* 0x000fd000078e0000 */
[----:B------:R-:W-:Y:S05]  /*07a0*/  @P0 BRA `(.L_x_8) ;  /* 0xfffffffc00d00947 */ /* 0x000fea000383ffff */
[----:B------:R-:W-:Y:S01]  /*07b0*/  MOV R22, R4 ;  /* 0x0000000400167202 */ /* 0x000fe20000000f00 */
[----:B------:R-:W-:Y:S02]  /*07c0*/  IMAD.MOV.U32 R19, RZ, RZ, R5 ;  /* 0x000000ffff137224 */ /* 0x000fe400078e0005 */
[----:B0-----:R-:W-:-:S07]  /*07d0*/  IMAD.MOV.U32 R6, RZ, RZ, R2 ;  /* 0x000000ffff067224 */ /* 0x001fce00078e0002 */
.L_x_7:
[----:B------:R-:W-:Y:S05]  /*07e0*/  BSYNC.RECONVERGENT B1 ;  /* 0x0000000000017941 */ /* 0x000fea0003800200 */
.L_x_6:
[----:B0-----:R-:W-:Y:S01]  /*07f0*/  VIADD R2, R6, 0x1 ;  /* 0x0000000106027836 */ /* 0x001fe20000000000 */
[----:B------:R-:W-:-:S04]  /*0800*/  MOV R3, UR7 ;  /* 0x0000000700037c02 */ /* 0x000fc80008000f00 */
[----:B------:R-:W-:-:S04]  /*0810*/  ISETP.LE.U32.AND P0, PT, R2, UR6, PT ;  /* 0x0000000602007c0c */ /* 0x000fc8000bf03070 */
[----:B------:R-:W-:-:S13]  /*0820*/  ISETP.GE.U32.AND.EX P0, PT, R3, RZ, PT, P0 ;  /* 0x000000ff0300720c */ /* 0x000fda0003f06100 */
[----:B------:R-:W-:Y:S05]  /*0830*/  @P0 BRA `(.L_x_9) ;  /* 0xfffffffc00800947 */ /* 0x000fea000383ffff */
[----:B------:R-:W-:Y:S05]  /*0840*/  BSYNC.RECONVERGENT B0 ;  /* 0x0000000000007941 */ /* 0x000fea0003800200 */
.L_x_5:
[----:B------:R-:W0:Y:S01]  /*0850*/  LDCU.64 UR4, c[0x0][0x390] ;  /* 0x00007200ff0477ac */ /* 0x000e220008000a00 */
[----:B------:R-:W-:Y:S01]  /*0860*/  SHF.R.S32.HI R0, RZ, 0x1f, R23 ;  /* 0x0000001fff007819 */ /* 0x000fe20000011417 */
[----:B------:R-:W-:Y:S01]  /*0870*/  BSSY.RECONVERGENT B10, `(.L_x_10) ;  /* 0x00000ee0000a7945 */ /* 0x000fe20003800200 */
[----:B------:R-:W-:Y:S01]  /*0880*/  BAR.SYNC.DEFER_BLOCKING 0x0 ;  /* 0x0000000000007b1d */ /* 0x000fe20000010000 */
[----:B0-----:R-:W-:-:S04]  /*0890*/  ISETP.GE.U32.AND P0, PT, R23, UR4, PT ;  /* 0x0000000417007c0c */ /* 0x001fc8000bf06070 */
[----:B------:R-:W-:-:S13]  /*08a0*/  ISETP.GE.U32.AND.EX P0, PT, R0, UR5, PT, P0 ;  /* 0x0000000500007c0c */ /* 0x000fda000bf06100 */
[----:B------:R-:W-:Y:S05]  /*08b0*/  @P0 BRA `(.L_x_11) ;  /* 0x0000000c00a40947 */ /* 0x000fea0003800000 */
[----:B------:R-:W0:Y:S01]  /*08c0*/  LDC.64 R2, c[0x0][0x388] ;  /* 0x0000e200ff027b82 */ /* 0x000e220000000a00 */
[----:B------:R-:W1:Y:S01]  /*08d0*/  LDCU.64 UR4, c[0x0][0x398] ;  /* 0x00007300ff0477ac */ /* 0x000e620008000a00 */
[----:B------:R-:W-:Y:S01]  /*08e0*/  IADD3 R5, P0, PT, RZ, -R23, RZ ;  /* 0x80000017ff057210 */ /* 0x000fe20007f1e0ff */
[----:B------:R-:W-:Y:S01]  /*08f0*/  BSSY.RECONVERGENT B9, `(.L_x_12) ;  /* 0x000007f000097945 */ /* 0x000fe20003800200 */
[----:B------:R-:W-:Y:S02]  /*0900*/  HFMA2 R25, -RZ, RZ, 0, 0 ;  /* 0x00000000ff197431 */ /* 0x000fe400000001ff */
[----:B------:R-:W-:Y:S02]  /*0910*/  IMAD.MOV.U32 R18, RZ, RZ, -0x1 ;  /* 0xffffffffff127424 */ /* 0x000fe400078e00ff */
[----:B------:R-:W-:Y:S01]  /*0920*/  IMAD.X R0, RZ, RZ, ~R0, P0 ;  /* 0x000000ffff007224 */ /* 0x000fe200000e0e00 */
[----:B------:R-:W2:Y:S03]  /*0930*/  LDC.64 R16, c[0x0][0x3b0] ;  /* 0x0000ec00ff107b82 */ /* 0x000ea60000000a00 */
[----:B-1----:R-:W-:-:S02]  /*0940*/  IMAD R0, R0, UR4, RZ ;  /* 0x0000000400007c24 */ /* 0x002fc4000f8e02ff */
[----:B0-----:R-:W-:-:S04]  /*0950*/  IMAD.WIDE.U32 R2, R5, UR4, R2 ;  /* 0x0000000405027c25 */ /* 0x001fc8000f8e0002 */
[----:B------:R-:W-:Y:S01]  /*0960*/  IMAD R5, R5, UR5, R0 ;  /* 0x0000000505057c24 */ /* 0x000fe2000f8e0200 */
[----:B------:R-:W-:-:S03]  /*0970*/  ISETP.LT.U32.AND P0, PT, R2, UR4, PT ;  /* 0x0000000402007c0c */ /* 0x000fc6000bf01070 */
[----:B------:R-:W-:Y:S02]  /*0980*/  IMAD.IADD R0, R3, 0x1, R5 ;  /* 0x0000000103007824 */ /* 0x000fe400078e0205 */
[----:B------:R-:W-:-:S03]  /*0990*/  IMAD R3, R23, 0x3e8, RZ ;  /* 0x000003e817037824 */ /* 0x000fc600078e02ff */
[----:B------:R-:W-:Y:S01]  /*09a0*/  ISETP.LT.U32.AND.EX P0, PT, R0, UR5, PT, P0 ;  /* 0x0000000500007c0c */ /* 0x000fe2000bf01100 */
[----:B--2---:R-:W-:-:S03]  /*09b0*/  IMAD.WIDE R16, R3, 0x10, R16 ;  /* 0x0000001003107825 */ /* 0x004fc600078e0210 */
[----:B------:R-:W-:-:S04]  /*09c0*/  SEL R2, R2, UR4, P0 ;  /* 0x0000000402027c07 */ /* 0x000fc80008000000 */
[----:B------:R-:W-:-:S13]  /*09d0*/  ISETP.NE.AND P0, PT, R2, RZ, PT ;  /* 0x000000ff0200720c */ /* 0x000fda0003f05270 */
[----:B------:R-:W-:Y:S05]  /*09e0*/  @!P0 BRA `(.L_x_13) ;  /* 0x0000000400bc8947 */ /* 0x000fea0003800000 */
[----:B------:R-:W-:Y:S02]  /*09f0*/  IMAD.MOV.U32 R27, RZ, RZ, RZ ;  /* 0x000000ffff1b7224 */ /* 0x000fe400078e00ff */
[----:B------:R-:W-:Y:S02]  /*0a00*/  IMAD.MOV.U32 R18, RZ, RZ, -0x1 ;  /* 0xffffffffff127424 */ /* 0x000fe400078e00ff */
[----:B------:R-:W-:-:S07]  /*0a10*/  IMAD.MOV.U32 R25, RZ, RZ, RZ ;  /* 0x000000ffff197224 */ /* 0x000fce00078e00ff */
.L_x_25:
[----:B------:R-:W0:Y:S01]  /*0a20*/  LDC.64 R2, c[0x0][0x380] ;  /* 0x0000e000ff027b82 */ /* 0x000e220000000a00 */
[----:B------:R-:W1:Y:S01]  /*0a30*/  LDCU.64 UR4, c[0x0][0x398] ;  /* 0x00007300ff0477ac */ /* 0x000e620008000a00 */
[----:B------:R-:W-:-:S05]  /*0a40*/  SHF.R.S32.HI R0, RZ, 0x1f, R23 ;  /* 0x0000001fff007819 */ /* 0x000fca0000011417 */
[----:B-1----:R-:W-:Y:S02]  /*0a50*/  IMAD R0, R0, UR4, RZ ;  /* 0x0000000400007c24 */ /* 0x002fe4000f8e02ff */
[----:B0-----:R-:W-:-:S04]  /*0a60*/  IMAD.WIDE.U32 R4, R23, UR4, R2 ;  /* 0x0000000417047c25 */ /* 0x001fc8000f8e0002 */
[----:B------:R-:W-:Y:S01]  /*0a70*/  IMAD R3, R23, UR5, R0 ;  /* 0x0000000517037c24 */ /* 0x000fe2000f8e0200 */
[----:B------:R-:W-:-:S04]  /*0a80*/  IADD3 R2, P0, PT, R27, R4, RZ ;  /* 0x000000041b027210 */ /* 0x000fc80007f1e0ff */
[----:B------:R-:W-:-:S05]  /*0a90*/  IADD3 R0, PT, PT, R5, R3, RZ ;  /* 0x0000000305007210 */ /* 0x000fca0007ffe0ff */
[----:B------:R-:W-:-:S05]  /*0aa0*/  IMAD.X R3, RZ, RZ, R0, P0 ;  /* 0x000000ffff037224 */ /* 0x000fca00000e0600 */
[----:B------:R-:W2:Y:S01]  /*0ab0*/  LDG.E.U8 R2, desc[UR36][R2.64] ;  /* 0x0000002402027981 */ /* 0x000ea2000c1e1100 */
[----:B------:R-:W-:Y:S01]  /*0ac0*/  BSSY.RECONVERGENT B8, `(.L_x_14) ;  /* 0x0000052000087945 */ /* 0x000fe20003800200 */
[----:B------:R-:W-:Y:S01]  /*0ad0*/  IMAD.MOV.U32 R24, RZ, RZ, R18 ;  /* 0x000000ffff187224 */ /* 0x000fe200078e0012 */
[----:B--2---:R-:W-:-:S13]  /*0ae0*/  ISETP.NE.AND P0, PT, R2, 0x20, PT ;  /* 0x000000200200780c */ /* 0x004fda0003f05270 */
[----:B------:R-:W-:-:S04]  /*0af0*/  @P0 ISETP.NE.AND P1, PT, R18, -0x1, PT ;  /* 0xffffffff1200080c */ /* 0x000fc80003f25270 */
[----:B------:R-:W-:Y:S01]  /*0b00*/  @P0 SEL R18, R27, R18, !P1 ;  /* 0x000000121b120207 */ /* 0x000fe20004800000 */
[----:B------:R-:W-:Y:S08]  /*0b10*/  @P0 BRA `(.L_x_15) ;  /* 0x0000000400300947 */ /* 0x000ff00003800000 */
[----:B------:R-:W-:Y:S01]  /*0b20*/  ISETP.NE.AND P0, PT, R24, -0x1, PT ;  /* 0xffffffff1800780c */ /* 0x000fe20003f05270 */
[----:B------:R-:W-:-:S12]  /*0b30*/  IMAD.MOV.U32 R18, RZ, RZ, -0x1 ;  /* 0xffffffffff127424 */ /* 0x000fd800078e00ff */
[----:B------:R-:W-:Y:S05]  /*0b40*/  @!P0 BRA `(.L_x_15) ;  /* 0x0000000400248947 */ /* 0x000fea0003800000 */
[----:B------:R-:W-:-:S13]  /*0b50*/  ISETP.NE.AND P0, PT, R25, RZ, PT ;  /* 0x000000ff1900720c */ /* 0x000fda0003f05270 */
[----:B------:R-:W-:Y:S05]  /*0b60*/  @!P0 BRA `(.L_x_16) ;  /* 0x0000000000848947 */ /* 0x000fea0003800000 */
[----:B------:R-:W-:-:S04]  /*0b70*/  IADD3 R2, P0, PT, R24, R4, RZ ;  /* 0x0000000418027210 */ /* 0x000fc80007f1e0ff */
[----:B------:R-:W-:-:S05]  /*0b80*/  IADD3.X R3, PT, PT, RZ, R0, RZ, P0, !PT ;  /* 0x00000000ff037210 */ /* 0x000fca00007fe4ff */
[----:B------:R0:W5:Y:S01]  /*0b90*/  LDG.E.U8 R0, desc[UR36][R2.64] ;  /* 0x0000002402007981 */ /* 0x000162000c1e1100 */
[----:B------:R-:W-:-:S07]  /*0ba0*/  IMAD.MOV.U32 R11, RZ, RZ, RZ ;  /* 0x000000ffff0b7224 */ /* 0x000fce00078e00ff */
.L_x_21:
[----:B------:R-:W-:-:S05]  /*0bb0*/  IMAD.WIDE.U32 R4, R11, 0x10, R16 ;  /* 0x000000100b047825 */ /* 0x000fca00078e0010 */
[----:B------:R-:W2:Y:S04]  /*0bc0*/  LDG.E.64 R6, desc[UR36][R4.64] ;  /* 0x0000002404067981 */ /* 0x000ea8000c1e1b00 */
[----:B--2---:R-:W2:Y:S01]  /*0bd0*/  LD.E.U8 R9, desc[UR36][R6.64] ;  /* 0x0000002406097980 */ /* 0x004ea2000c101100 */
[----:B------:R-:W-:Y:S01]  /*0be0*/  BSSY.RELIABLE B7, `(.L_x_17) ;  /* 0x0000013000077945 */ /* 0x000fe20003800100 */
[----:B--2--5:R-:W-:-:S13]  /*0bf0*/  ISETP.NE.AND P0, PT, R9, R0, PT ;  /* 0x000000000900720c */ /* 0x024fda0003f05270 */
[----:B------:R-:W-:Y:S05]  /*0c00*/  @P0 BRA `(.L_x_18) ;  /* 0x0000000000400947 */ /* 0x000fea0003800000 */
[----:B------:R-:W-:Y:S01]  /*0c10*/  PRMT R10, R0, 0x7610, R10 ;  /* 0x00007610000a7816 */ /* 0x000fe2000000000a */
[----:B------:R-:W-:Y:S02]  /*0c20*/  IMAD.MOV.U32 R8, RZ, RZ, R2 ;  /* 0x000000ffff087224 */ /* 0x000fe400078e0002 */
[----:B------:R-:W-:-:S07]  /*0c30*/  IMAD.MOV.U32 R9, RZ, RZ, R3 ;  /* 0x000000ffff097224 */ /* 0x000fce00078e0003 */
.L_x_20:
[----:B------:R-:W-:-:S04]  /*0c40*/  LOP3.LUT R10, R10, 0x20, RZ, 0xfc, !PT ;  /* 0x000000200a0a7812 */ /* 0x000fc800078efcff */
[----:B------:R-:W-:-:S04]  /*0c50*/  LOP3.LUT R10, R10, 0xff, RZ, 0xc0, !PT ;  /* 0x000000ff0a0a7812 */ /* 0x000fc800078ec0ff */
[----:B------:R-:W-:-:S13]  /*0c60*/  ISETP.NE.AND P0, PT, R10, 0x20, PT ;  /* 0x000000200a00780c */ /* 0x000fda0003f05270 */
[----:B------:R-:W-:Y:S05]  /*0c70*/  @!P0 BREAK.RELIABLE B7 ;  /* 0x0000000000078942 */ /* 0x000fea0003800100 */
[----:B------:R-:W-:Y:S05]  /*0c80*/  @!P0 BRA `(.L_x_19) ;  /* 0x0000000000348947 */ /* 0x000fea0003800000 */
[----:B------:R1:W2:Y:S04]  /*0c90*/  LD.E.U8 R10, desc[UR36][R6.64+0x1] ;  /* 0x00000124060a7980 */ /* 0x0002a8000c101100 */
[----:B------:R3:W2:Y:S01]  /*0ca0*/  LDG.E.U8 R13, desc[UR36][R8.64+0x1] ;  /* 0x00000124080d7981 */ /* 0x0006a2000c1e1100 */
[----:B-1----:R-:W-:Y:S02]  /*0cb0*/  IADD3 R6, P1, PT, R6, 0x1, RZ ;  /* 0x0000000106067810 */ /* 0x002fe40007f3e0ff */
[----:B---3--:R-:W-:Y:S02]  /*0cc0*/  IADD3 R8, P2, PT, R8, 0x1, RZ ;  /* 0x0000000108087810 */ /* 0x008fe40007f5e0ff */
[----:B------:R-:W-:-:S03]  /*0cd0*/  IADD3.X R7, PT, PT, RZ, R7, RZ, P1, !PT ;  /* 0x00000007ff077210 */ /* 0x000fc60000ffe4ff */
[----:B------:R-:W-:Y:S01]  /*0ce0*/  IMAD.X R9, RZ, RZ, R9, P2 ;  /* 0x000000ffff097224 */ /* 0x000fe200010e0609 */
[----:B--2---:R-:W-:-:S13]  /*0cf0*/  ISETP.NE.AND P0, PT, R10, R13, PT ;  /* 0x0000000d0a00720c */ /* 0x004fda0003f05270 */
[----:B------:R-:W-:Y:S05]  /*0d00*/  @!P0 BRA `(.L_x_20) ;  /* 0xfffffffc00cc8947 */ /* 0x000fea000383ffff */
.L_x_18:
[----:B------:R-:W-:Y:S05]  /*0d10*/  BSYNC.RELIABLE B7 ;  /* 0x0000000000077941 */ /* 0x000fea0003800100 */
.L_x_17:
[----:B------:R-:W-:-:S05]  /*0d20*/  VIADD R11, R11, 0x1 ;  /* 0x000000010b0b7836 */ /* 0x000fca0000000000 */
[----:B------:R-:W-:-:S13]  /*0d30*/  ISETP.NE.AND P0, PT, R11, R25, PT ;  /* 0x000000190b00720c */ /* 0x000fda0003f05270 */
[----:B------:R-:W-:Y:S05]  /*0d40*/  @!P0 BRA `(.L_x_16) ;  /* 0x00000000000c8947 */ /* 0x000fea0003800000 */
[----:B------:R-:W-:Y:S05]  /*0d50*/  BRA `(.L_x_21) ;  /* 0xfffffffc00947947 */ /* 0x000fea000383ffff */
.L_x_19:
[----:B------:R-:W-:-:S13]  /*0d60*/  ISETP.NE.AND P0, PT, R11, -0x1, PT ;  /* 0xffffffff0b00780c */ /* 0x000fda0003f05270 */
[----:B------:R-:W-:Y:S05]  /*0d70*/  @P0 BRA `(.L_x_22) ;  /* 0x00000000008c0947 */ /* 0x000fea0003800000 */
.L_x_16:
[----:B------:R-:W-:Y:S01]  /*0d80*/  ISETP.GE.U32.AND P0, PT, R25, 0x3e8, PT ;  /* 0x000003e81900780c */ /* 0x000fe20003f06070 */
[----:B------:R-:W-:-:S12]  /*0d90*/  BSSY.RECONVERGENT B6, `(.L_x_23) ;  /* 0x0000012000067945 */ /* 0x000fd80003800200 */
[----:B------:R-:W-:Y:S05]  /*0da0*/  @!P0 BRA `(.L_x_24) ;  /* 0x0000000000408947 */ /* 0x000fea0003800000 */
[----:B0-----:R-:W-:Y:S01]  /*0db0*/  MOV R2, 0x0 ;  /* 0x0000000000027802 */ /* 0x001fe20000000f00 */
[----:B------:R-:W0:Y:S01]  /*0dc0*/  LDCU.64 UR4, c[0x4][0x10] ;  /* 0x01000200ff0477ac */ /* 0x000e220008000a00 */
[----:B------:R-:W-:Y:S02]  /*0dd0*/  IMAD.MOV.U32 R8, RZ, RZ, 0x69 ;  /* 0x00000069ff087424 */ /* 0x000fe400078e00ff */
[----:B------:R-:W-:Y:S01]  /*0de0*/  IMAD.MOV.U32 R12, RZ, RZ, 0x1 ;  /* 0x00000001ff0c7424 */ /* 0x000fe200078e00ff */
[----:B------:R-:W1:Y:S01]  /*0df0*/  LDCU.64 UR6, c[0x4][0x18] ;  /* 0x01000300ff0677ac */ /* 0x000e620008000a00 */
[----:B------:R-:W2:Y:S01]  /*0e00*/  LDC.64 R2, c[0x4][R2] ;  /* 0x0100000002027b82 */ /* 0x000ea20000000a00 */
[----:B------:R-:W-:Y:S01]  /*0e10*/  IMAD.MOV.U32 R13, RZ, RZ, RZ ;  /* 0x000000ffff0d7224 */ /* 0x000fe200078e00ff */
[----:B------:R-:W3:Y:S01]  /*0e20*/  LDCU.64 UR8, c[0x4][0x8] ;  /* 0x01000100ff0877ac */ /* 0x000ee20008000a00 */
[----:B0-----:R-:W-:Y:S01]  /*0e30*/  IMAD.U32 R4, RZ, RZ, UR4 ;  /* 0x00000004ff047e24 */ /* 0x001fe2000f8e00ff */
[----:B------:R-:W-:Y:S01]  /*0e40*/  MOV R5, UR5 ;  /* 0x0000000500057c02 */ /* 0x000fe20008000f00 */
[----:B-1----:R-:W-:-:S02]  /*0e50*/  IMAD.U32 R6, RZ, RZ, UR6 ;  /* 0x00000006ff067e24 */ /* 0x002fc4000f8e00ff */
[----:B------:R-:W-:Y:S02]  /*0e60*/  IMAD.U32 R7, RZ, RZ, UR7 ;  /* 0x00000007ff077e24 */ /* 0x000fe4000f8e00ff */
[----:B---3--:R-:W-:Y:S01]  /*0e70*/  IMAD.U32 R10, RZ, RZ, UR8 ;  /* 0x00000008ff0a7e24 */ /* 0x008fe2000f8e00ff */
[----:B------:R-:W-:-:S07]  /*0e80*/  MOV R11, UR9 ;  /* 0x00000009000b7c02 */ /* 0x000fce0008000f00 */
[----:B------:R-:W-:-:S07]  /*0e90*/  LEPC R20, `(.L_x_24) ;  /* 0x000000001014794e */ /* 0x000fce0000000000 */
[----:B--2---:R-:W-:Y:S05]  /*0ea0*/  CALL.ABS.NOINC R2 ;  /* 0x0000000002007343 */ /* 0x004fea0003c00000 */
.L_x_24:
[----:B------:R-:W-:Y:S05]  /*0eb0*/  BSYNC.RECONVERGENT B6 ;  /* 0x0000000000067941 */ /* 0x000fea0003800200 */
.L_x_23:
[----:B0-----:R-:W0:Y:S01]  /*0ec0*/  LDC.64 R2, c[0x0][0x380] ;  /* 0x0000e000ff027b82 */ /* 0x001e220000000a00 */
[----:B------:R-:W1:Y:S01]  /*0ed0*/  LDCU.64 UR4, c[0x0][0x398] ;  /* 0x00007300ff0477ac */ /* 0x000e620008000a00 */
[----:B------:R-:W-:-:S05]  /*0ee0*/  SHF.R.S32.HI R0, RZ, 0x1f, R23 ;  /* 0x0000001fff007819 */ /* 0x000fca0000011417 */
[----:B-1----:R-:W-:-:S04]  /*0ef0*/  IMAD R0, R0, UR4, RZ ;  /* 0x0000000400007c24 */ /* 0x002fc8000f8e02ff */
[C---:B------:R-:W-:Y:S02]  /*0f00*/  IMAD R5, R23.reuse, UR5, R0 ;  /* 0x0000000517057c24 */ /* 0x040fe4000f8e0200 */
[----:B------:R-:W-:Y:S02]  /*0f10*/  HFMA2 R0, -RZ, RZ, 0, 5.9604644775390625e-08 ;  /* 0x00000001ff007431 */ /* 0x000fe400000001ff */
[----:B0-----:R-:W-:-:S04]  /*0f20*/  IMAD.WIDE.U32 R2, R23, UR4, R2 ;  /* 0x0000000417027c25 */ /* 0x001fc8000f8e0002 */
[----:B------:R-:W-:Y:S01]  /*0f30*/  IMAD.IADD R5, R3, 0x1, R5 ;  /* 0x0000000103057824 */ /* 0x000fe200078e0205 */
[----:B------:R-:W-:Y:S01]  /*0f40*/  IADD3 R4, P0, PT, R24, R2, RZ ;  /* 0x0000000218047210 */ /* 0x000fe20007f1e0ff */
[----:B------:R-:W-:-:S04]  /*0f50*/  IMAD.WIDE.U32 R2, R25, 0x10, R16 ;  /* 0x0000001019027825 */ /* 0x000fc800078e0010 */
[----:B------:R-:W-:Y:S01]  /*0f60*/  IMAD.X R5, RZ, RZ, R5, P0 ;  /* 0x000000ffff057224 */ /* 0x000fe200000e0605 */
[----:B------:R1:W-:Y:S01]  /*0f70*/  STG.E.U16 desc[UR36][R2.64+0x8], R0 ;  /* 0x0000080002007986 */ /* 0x0003e2000c101524 */
[----:B------:R-:W-:-:S03]  /*0f80*/  VIADD R25, R25, 0x1 ;  /* 0x0000000119197836 */ /* 0x000fc60000000000 */
[----:B------:R1:W-:Y:S01]  /*0f90*/  STG.E.64 desc[UR36][R2.64], R4 ;  /* 0x0000000402007986 */ /* 0x0003e2000c101b24 */
[----:B------:R-:W-:Y:S05]  /*0fa0*/  BRA `(.L_x_15) ;  /* 0x00000000000c7947 */ /* 0x000fea0003800000 */
.L_x_22:
[----:B------:R-:W0:Y:S02]  /*0fb0*/  LDG.E.U16 R0, desc[UR36][R4.64+0x8] ;  /* 0x0000082404007981 */ /* 0x000e24000c1e1500 */
[----:B0-----:R-:W-:-:S05]  /*0fc0*/  IADD3 R3, PT, PT, R0, 0x1, RZ ;  /* 0x0000000100037810 */ /* 0x001fca0007ffe0ff */
[----:B------:R0:W-:Y:S02]  /*0fd0*/  STG.E.U16 desc[UR36][R4.64+0x8], R3 ;  /* 0x0000080304007986 */ /* 0x0001e4000c101524 */
.L_x_15:
[----:B------:R-:W-:Y:S05]  /*0fe0*/  BSYNC.RECONVERGENT B8 ;  /* 0x0000000000087941 */ /* 0x000fea0003800200 */
.L_x_14:
[----:B01----:R-:W0:Y:S01]  /*0ff0*/  LDC.64 R2, c[0x0][0x388] ;  /* 0x0000e200ff027b82 */ /* 0x003e220000000a00 */
[----:B------:R-:W1:Y:S01]  /*1000*/  LDCU.64 UR4, c[0x0][0x398] ;  /* 0x00007300ff0477ac */ /* 0x000e620008000a00 */
[----:B------:R-:W-:Y:S01]  /*1010*/  SHF.R.S32.HI R0, RZ, 0x1f, R23 ;  /* 0x0000001fff007819 */ /* 0x000fe20000011417 */
[----:B------:R-:W-:Y:S01]  /*1020*/  VIADD R27, R27, 0x1 ;  /* 0x000000011b1b7836 */ /* 0x000fe20000000000 */
[----:B------:R-:W-:-:S05]  /*1030*/  IADD3 R5, P0, PT, RZ, -R23, RZ ;  /* 0x80000017ff057210 */ /* 0x000fca0007f1e0ff */
[----:B------:R-:W-:-:S04]  /*1040*/  IMAD.X R0, RZ, RZ, ~R0, P0 ;  /* 0x000000ffff007224 */ /* 0x000fc800000e0e00 */
[----:B-1----:R-:W-:Y:S02]  /*1050*/  IMAD R0, R0, UR4, RZ ;  /* 0x0000000400007c24 */ /* 0x002fe4000f8e02ff */
[----:B0-----:R-:W-:-:S04]  /*1060*/  IMAD.WIDE.U32 R2, R5, UR4, R2 ;  /* 0x0000000405027c25 */ /* 0x001fc8000f8e0002 */
[----:B------:R-:W-:Y:S01]  /*1070*/  IMAD R5, R5, UR5, R0 ;  /* 0x0000000505057c24 */ /* 0x000fe2000f8e0200 */
[----:B------:R-:W-:-:S03]  /*1080*/  ISETP.LT.U32.AND P0, PT, R2, UR4, PT ;  /* 0x0000000402007c0c */ /* 0x000fc6000bf01070 */
[----:B------:R-:W-:-:S05]  /*1090*/  IMAD.IADD R5, R3, 0x1, R5 ;  /* 0x0000000103057824 */ /* 0x000fca00078e0205 */
[----:B------:R-:W-:-:S04]  /*10a0*/  ISETP.LT.U32.AND.EX P0, PT, R5, UR5, PT, P0 ;  /* 0x0000000505007c0c */ /* 0x000fc8000bf01100 */
[----:B------:R-:W-:-:S04]  /*10b0*/  SEL R2, R2, UR4, P0 ;  /* 0x0000000402027c07 */ /* 0x000fc80008000000 */
[----:B------:R-:W-:-:S13]  /*10c0*/  ISETP.NE.AND P0, PT, R27, R2, PT ;  /* 0x000000021b00720c */ /* 0x000fda0003f05270 */
[----:B------:R-:W-:Y:S05]  /*10d0*/  @P0 BRA `(.L_x_25) ;  /* 0xfffffff800500947 */ /* 0x000fea000383ffff */
.L_x_13:
[----:B------:R-:W-:Y:S05]  /*10e0*/  BSYNC.RECONVERGENT B9 ;  /* 0x0000000000097941 */ /* 0x000fea0003800200 */
.L_x_12:
[----:B------:R-:W-:Y:S01]  /*10f0*/  ISETP.NE.AND P0, PT, R18, -0x1, PT ;  /* 0xffffffff1200780c */ /* 0x000fe20003f05270 */
[----:B------:R-:W-:-:S12]  /*1100*/  BSSY.RECONVERGENT B8, `(.L_x_26) ;  /* 0x0000058000087945 */ /* 0x000fd80003800200 */
[----:B------:R-:W-:Y:S05]  /*1110*/  @!P0 BRA `(.L_x_27) ;  /* 0x0000000400588947 */ /* 0x000fea0003800000 */
[----:B------:R-:W-:-:S13]  /*1120*/  ISETP.NE.AND P0, PT, R25, RZ, PT ;  /* 0x000000ff1900720c */ /* 0x000fda0003f05270 */
[----:B------:R-:W-:Y:S05]  /*1130*/  @!P0 BRA `(.L_x_28) ;  /* 0x0000000000b88947 */ /* 0x000fea0003800000 */
[----:B------:R-:W0:Y:S01]  /*1140*/  LDC.64 R2, c[0x0][0x380] ;  /* 0x0000e000ff027b82 */ /* 0x000e220000000a00 */
[----:B------:R-:W1:Y:S01]  /*1150*/  LDCU.64 UR4, c[0x0][0x398] ;  /* 0x00007300ff0477ac */ /* 0x000e620008000a00 */
[----:B------:R-:W-:-:S05]  /*1160*/  SHF.R.S32.HI R0, RZ, 0x1f, R23 ;  /* 0x0000001fff007819 */ /* 0x000fca0000011417 */
[----:B-1----:R-:W-:-:S04]  /*1170*/  IMAD R0, R0, UR4, RZ ;  /* 0x0000000400007c24 */ /* 0x002fc8000f8e02ff */
[C---:B------:R-:W-:Y:S02]  /*1180*/  IMAD R5, R23.reuse, UR5, R0 ;  /* 0x0000000517057c24 */ /* 0x040fe4000f8e0200 */
[----:B0-----:R-:W-:-:S03]  /*1190*/  IMAD.WIDE.U32 R2, R23, UR4, R2 ;  /* 0x0000000417027c25 */ /* 0x001fc6000f8e0002 */
[----:B------:R-:W-:Y:S02]  /*11a0*/  IADD3 R2, P0, PT, R18, R2, RZ ;  /* 0x0000000212027210 */ /* 0x000fe40007f1e0ff */
[----:B------:R-:W-:-:S05]  /*11b0*/  IADD3 R5, PT, PT, R3, R5, RZ ;  /* 0x0000000503057210 */ /* 0x000fca0007ffe0ff */
[----:B------:R-:W-:-:S05]  /*11c0*/  IMAD.X R3, RZ, RZ, R5, P0 ;  /* 0x000000ffff037224 */ /* 0x000fca00000e0605 */
[----:B------:R0:W5:Y:S01]  /*11d0*/  LDG.E.U8 R0, desc[UR36][R2.64] ;  /* 0x0000002402007981 */ /* 0x000162000c1e1100 */
[----:B------:R-:W-:-:S07]  /*11e0*/  IMAD.MOV.U32 R7, RZ, RZ, RZ ;  /* 0x000000ffff077224 */ /* 0x000fce00078e00ff */
.L_x_33:
[----:B------:R-:W-:-:S05]  /*11f0*/  IMAD.WIDE.U32 R4, R7, 0x10, R16 ;  /* 0x0000001007047825 */ /* 0x000fca00078e0010 */
[----:B------:R-:W2:Y:S04]  /*1200*/  LDG.E.64 R8, desc[UR36][R4.64] ;  /* 0x0000002404087981 */ /* 0x000ea8000c1e1b00 */
[----:B--2---:R-:W2:Y:S01]  /*1210*/  LD.E.U8 R11, desc[UR36][R8.64] ;  /* 0x00000024080b7980 */ /* 0x004ea2000c101100 */
[----:B------:R-:W-:Y:S01]  /*1220*/  BSSY.RELIABLE B7, `(.L_x_29) ;  /* 0x0000019000077945 */ /* 0x000fe20003800100 */
[----:B--2--5:R-:W-:-:S13]  /*1230*/  ISETP.NE.AND P0, PT, R11, R0, PT ;  /* 0x000000000b00720c */ /* 0x024fda0003f05270 */
[----:B------:R-:W-:Y:S05]  /*1240*/  @P0 BRA `(.L_x_30) ;  /* 0x0000000000580947 */ /* 0x000fea0003800000 */
[----:B------:R-:W-:Y:S01]  /*1250*/  IMAD.MOV.U32 R6, RZ, RZ, R8 ;  /* 0x000000ffff067224 */ /* 0x000fe200078e0008 */
[----:B------:R-:W-:Y:S01]  /*1260*/  MOV R14, R9 ;  /* 0x00000009000e7202 */ /* 0x000fe20000000f00 */
[----:B------:R-:W-:Y:S01]  /*1270*/  IMAD.MOV.U32 R12, RZ, RZ, R2 ;  /* 0x000000ffff0c7224 */ /* 0x000fe200078e0002 */
[----:B------:R-:W-:Y:S01]  /*1280*/  PRMT R10, R0, 0x7610, R10 ;  /* 0x00007610000a7816 */ /* 0x000fe2000000000a */
[----:B------:R-:W-:-:S07]  /*1290*/  IMAD.MOV.U32 R13, RZ, RZ, R3 ;  /* 0x000000ffff0d7224 */ /* 0x000fce00078e0003 */
.L_x_32:
[----:B------:R-:W-:-:S04]  /*12a0*/  LOP3.LUT R10, R10, 0x20, RZ, 0xfc, !PT ;  /* 0x000000200a0a7812 */ /* 0x000fc800078efcff */
[----:B------:R-:W-:-:S04]  /*12b0*/  LOP3.LUT R10, R10, 0xff, RZ, 0xc0, !PT ;  /* 0x000000ff0a0a7812 */ /* 0x000fc800078ec0ff */
[----:B------:R-:W-:-:S13]  /*12c0*/  ISETP.NE.AND P0, PT, R10, 0x20, PT ;  /* 0x000000200a00780c */ /* 0x000fda0003f05270 */
[----:B------:R-:W-:Y:S05]  /*12d0*/  @!P0 BREAK.RELIABLE B7 ;  /* 0x0000000000078942 */ /* 0x000fea0003800100 */
[----:B------:R-:W-:Y:S05]  /*12e0*/  @!P0 BRA `(.L_x_31) ;  /* 0x0000000000448947 */ /* 0x000fea0003800000 */
[----:B------:R-:W-:Y:S01]  /*12f0*/  IMAD.MOV.U32 R10, RZ, RZ, R6 ;  /* 0x000000ffff0a7224 */ /* 0x000fe200078e0006 */
[----:B------:R-:W-:Y:S01]  /*1300*/  MOV R11, R14 ;  /* 0x0000000e000b7202 */ /* 0x000fe20000000f00 */
[----:B------:R-:W-:Y:S02]  /*1310*/  IMAD.MOV.U32 R9, RZ, RZ, R13 ;  /* 0x000000ffff097224 */ /* 0x000fe400078e000d */
[----:B------:R-:W-:Y:S02]  /*1320*/  IMAD.MOV.U32 R8, RZ, RZ, R12 ;  /* 0x000000ffff087224 */ /* 0x000fe400078e000c */
[----:B------:R-:W2:Y:S04]  /*1330*/  LD.E.U8 R10, desc[UR36][R10.64+0x1] ;  /* 0x000001240a0a7980 */ /* 0x000ea8000c101100 */
[----:B------:R-:W2:Y:S01]  /*1340*/  LDG.E.U8 R9, desc[UR36][R8.64+0x1] ;  /* 0x0000012408097981 */ /* 0x000ea2000c1e1100 */
[----:B------:R-:W-:-:S02]  /*1350*/  IADD3 R6, P1, PT, R6, 0x1, RZ ;  /* 0x0000000106067810 */ /* 0x000fc40007f3e0ff */
[----:B------:R-:W-:-:S03]  /*1360*/  IADD3 R12, P2, PT, R12, 0x1, RZ ;  /* 0x000000010c0c7810 */ /* 0x000fc60007f5e0ff */
[----:B------:R-:W-:Y:S01]  /*1370*/  IMAD.X R14, RZ, RZ, R14, P1 ;  /* 0x000000ffff0e7224 */ /* 0x000fe200008e060e */
[----:B------:R-:W-:Y:S02]  /*1380*/  IADD3.X R13, PT, PT, RZ, R13, RZ, P2, !PT ;  /* 0x0000000dff0d7210 */ /* 0x000fe400017fe4ff */
[----:B--2---:R-:W-:-:S13]  /*1390*/  ISETP.NE.AND P0, PT, R10, R9, PT ;  /* 0x000000090a00720c */ /* 0x004fda0003f05270 */
[----:B------:R-:W-:Y:S05]  /*13a0*/  @!P0 BRA `(.L_x_32) ;  /* 0xfffffffc00bc8947 */ /* 0x000fea000383ffff */
.L_x_30:
[----:B------:R-:W-:Y:S05]  /*13b0*/  BSYNC.RELIABLE B7 ;  /* 0x0000000000077941 */ /* 0x000fea0003800100 */
.L_x_29:
[----:B------:R-:W-:-:S05]  /*13c0*/  VIADD R7, R7, 0x1 ;  /* 0x0000000107077836 */ /* 0x000fca0000000000 */
[----:B------:R-:W-:-:S13]  /*13d0*/  ISETP.NE.AND P0, PT, R7, R25, PT ;  /* 0x000000190700720c */ /* 0x000fda0003f05270 */
[----:B------:R-:W-:Y:S05]  /*13e0*/  @!P0 BRA `(.L_x_28) ;  /* 0x00000000000c8947 */ /* 0x000fea0003800000 */
[----:B------:R-:W-:Y:S05]  /*13f0*/  BRA `(.L_x_33) ;  /* 0xfffffffc007c7947 */ /* 0x000fea000383ffff */
.L_x_31:
[----:B------:R-:W-:-:S13]  /*1400*/  ISETP.NE.AND P0, PT, R7, -0x1, PT ;  /* 0xffffffff0700780c */ /* 0x000fda0003f05270 */
[----:B------:R-:W-:Y:S05]  /*1410*/  @P0 BRA `(.L_x_34) ;  /* 0x00000000008c0947 */ /* 0x000fea0003800000 */
.L_x_28:
[----:B------:R-:W-:Y:S01]  /*1420*/  ISETP.GE.U32.AND P0, PT, R25, 0x3e8, PT ;  /* 0x000003e81900780c */ /* 0x000fe20003f06070 */
[----:B------:R-:W-:-:S12]  /*1430*/  BSSY.RECONVERGENT B6, `(.L_x_35) ;  /* 0x0000012000067945 */ /* 0x000fd80003800200 */
[----:B------:R-:W-:Y:S05]  /*1440*/  @!P0 BRA `(.L_x_36) ;  /* 0x0000000000408947 */ /* 0x000fea0003800000 */
[----:B0-----:R-:W-:Y:S01]  /*1450*/  MOV R2, 0x0 ;  /* 0x0000000000027802 */ /* 0x001fe20000000f00 */
[----:B------:R-:W0:Y:S01]  /*1460*/  LDCU.64 UR4, c[0x4][0x10] ;  /* 0x01000200ff0477ac */ /* 0x000e220008000a00 */
[----:B------:R-:W-:Y:S02]  /*1470*/  HFMA2 R8, -RZ, RZ, 0, 7.03334808349609375e-06 ;  /* 0x00000076ff087431 */ /* 0x000fe400000001ff */
[----:B------:R-:W-:Y:S01]  /*1480*/  IMAD.MOV.U32 R12, RZ, RZ, 0x1 ;  /* 0x00000001ff0c7424 */ /* 0x000fe200078e00ff */
[----:B------:R-:W1:Y:S01]  /*1490*/  LDCU.64 UR6, c[0x4][0x18] ;  /* 0x01000300ff0677ac */ /* 0x000e620008000a00 */
[----:B------:R-:W2:Y:S01]  /*14a0*/  LDC.64 R2, c[0x4][R2] ;  /* 0x0100000002027b82 */ /* 0x000ea20000000a00 */
[----:B------:R-:W-:Y:S01]  /*14b0*/  IMAD.MOV.U32 R13, RZ, RZ, RZ ;  /* 0x000000ffff0d7224 */ /* 0x000fe200078e00ff */
[----:B------:R-:W3:Y:S01]  /*14c0*/  LDCU.64 UR8, c[0x4][0x8] ;  /* 0x01000100ff0877ac */ /* 0x000ee20008000a00 */
[----:B0-----:R-:W-:Y:S02]  /*14d0*/  IMAD.U32 R4, RZ, RZ, UR4 ;  /* 0x00000004ff047e24 */ /* 0x001fe4000f8e00ff */
[----:B------:R-:W-:Y:S01]  /*14e0*/  IMAD.U32 R5, RZ, RZ, UR5 ;  /* 0x00000005ff057e24 */ /* 0x000fe2000f8e00ff */
[----:B-1----:R-:W-:Y:S01]  /*14f0*/  MOV R6, UR6 ;  /* 0x0000000600067c02 */ /* 0x002fe20008000f00 */
[----:B------:R-:W-:-:S02]  /*1500*/  IMAD.U32 R7, RZ, RZ, UR7 ;  /* 0x00000007ff077e24 */ /* 0x000fc4000f8e00ff */
[----:B---3--:R-:W-:Y:S02]  /*1510*/  IMAD.U32 R10, RZ, RZ, UR8 ;  /* 0x00000008ff0a7e24 */ /* 0x008fe4000f8e00ff */
[----:B------:R-:W-:-:S07]  /*1520*/  IMAD.U32 R11, RZ, RZ, UR9 ;  /* 0x00000009ff0b7e24 */ /* 0x000fce000f8e00ff */
[----:B------:R-:W-:-:S07]  /*1530*/  LEPC R20, `(.L_x_36) ;  /* 0x000000001014794e */ /* 0x000fce0000000000 */
[----:B--2---:R-:W-:Y:S05]  /*1540*/  CALL.ABS.NOINC R2 ;  /* 0x0000000002007343 */ /* 0x004fea0003c00000 */
.L_x_36:
[----:B------:R-:W-:Y:S05]  /*1550*/  BSYNC.RECONVERGENT B6 ;  /* 0x0000000000067941 */ /* 0x000fea0003800200 */
.L_x_35:
[----:B0-----:R-:W0:Y:S01]  /*1560*/  LDC.64 R2, c[0x0][0x380] ;  /* 0x0000e000ff027b82 */ /* 0x001e220000000a00 */
[----:B------:R-:W1:Y:S01]  /*1570*/  LDCU.64 UR4, c[0x0][0x398] ;  /* 0x00007300ff0477ac */ /* 0x000e620008000a00 */
[----:B------:R-:W-:Y:S01]  /*1580*/  SHF.R.S32.HI R0, RZ, 0x1f, R23 ;  /* 0x0000001fff007819 */ /* 0x000fe20000011417 */
[----:B------:R-:W-:Y:S02]  /*1590*/  IMAD.MOV.U32 R8, RZ, RZ, 0x1 ;  /* 0x00000001ff087424 */ /* 0x000fe400078e00ff */
[----:B------:R-:W-:-:S04]  /*15a0*/  IMAD.WIDE.U32 R16, R25, 0x10, R16 ;  /* 0x0000001019107825 */ /* 0x000fc800078e0010 */
[----:B------:R-:W-:Y:S01]  /*15b0*/  VIADD R25, R25, 0x1 ;  /* 0x0000000119197836 */ /* 0x000fe20000000000 */
[----:B------:R2:W-:Y:S01]  /*15c0*/  STG.E.U16 desc[UR36][R16.64+0x8], R8 ;  /* 0x0000080810007986 */ /* 0x0005e2000c101524 */
[----:B-1----:R-:W-:-:S04]  /*15d0*/  IMAD R0, R0, UR4, RZ ;  /* 0x0000000400007c24 */ /* 0x002fc8000f8e02ff */
[C---:B------:R-:W-:Y:S02]  /*15e0*/  IMAD R5, R23.reuse, UR5, R0 ;  /* 0x0000000517057c24 */ /* 0x040fe4000f8e0200 */
[----:B0-----:R-:W-:-:S03]  /*15f0*/  IMAD.WIDE.U32 R2, R23, UR4, R2 ;  /* 0x0000000417027c25 */ /* 0x001fc6000f8e0002 */
[----:B------:R-:W-:Y:S02]  /*1600*/  IADD3 R2, P0, PT, R18, R2, RZ ;  /* 0x0000000212027210 */ /* 0x000fe40007f1e0ff */
[----:B------:R-:W-:-:S05]  /*1610*/  IADD3 R5, PT, PT, R3, R5, RZ ;  /* 0x0000000503057210 */ /* 0x000fca0007ffe0ff */
[----:B------:R-:W-:-:S05]  /*1620*/  IMAD.X R3, RZ, RZ, R5, P0 ;  /* 0x000000ffff037224 */ /* 0x000fca00000e0605 */
[----:B------:R2:W-:Y:S01]  /*1630*/  STG.E.64 desc[UR36][R16.64], R2 ;  /* 0x0000000210007986 */ /* 0x0005e2000c101b24 */
[----:B------:R-:W-:Y:S05]  /*1640*/  BRA `(.L_x_27) ;  /* 0x00000000000c7947 */ /* 0x000fea0003800000 */
.L_x_34:
[----:B------:R-:W0:Y:S02]  /*1650*/  LDG.E.U16 R0, desc[UR36][R4.64+0x8] ;  /* 0x0000082404007981 */ /* 0x000e24000c1e1500 */
[----:B0-----:R-:W-:-:S05]  /*1660*/  VIADD R3, R0, 0x1 ;  /* 0x0000000100037836 */ /* 0x001fca0000000000 */
[----:B------:R0:W-:Y:S02]  /*1670*/  STG.E.U16 desc[UR36][R4.64+0x8], R3 ;  /* 0x0000080304007986 */ /* 0x0001e4000c101524 */
.L_x_27:
[----:B------:R-:W-:Y:S05]  /*1680*/  BSYNC.RECONVERGENT B8 ;  /* 0x0000000000087941 */ /* 0x000fea0003800200 */
.L_x_26:
[----:B------:R-:W1:Y:S01]  /*1690*/  S2R R0, SR_LANEID ;  /* 0x0000000000007919 */ /* 0x000e620000000000 */
[----:B------:R-:W2:Y:S01]  /*16a0*/  LDCU.64 UR6, c[0x0][0x3b8] ;  /* 0x00007700ff0677ac */ /* 0x000ea20008000a00 */
[----:B0-----:R-:W0:Y:S01]  /*16b0*/  LDC.64 R4, c[0x0][0x3a8] ;  /* 0x0000ea00ff047b82 */ /* 0x001e220000000a00 */
[----:B------:R-:W-:Y:S02]  /*16c0*/  VOTEU.ANY UR4, UPT, PT ;  /* 0x0000000000047886 */ /* 0x000fe400038e0100 */
[----:B------:R-:W-:Y:S02]  /*16d0*/  UFLO.U32 UR5, UR4 ;  /* 0x00000004000572bd */ /* 0x000fe400080e0000 */
[----:B------:R-:W0:Y:S01]  /*16e0*/  POPC R7, UR4 ;  /* 0x0000000400077d09 */ /* 0x000e220008000000 */
[----:B--2---:R-:W-:-:S03]  /*16f0*/  LEA R2, P1, R23, UR6, 0x2 ;  /* 0x0000000617027c11 */ /* 0x004fc6000f8210ff */
[----:B-1----:R-:W-:Y:S02]  /*1700*/  ISETP.EQ.U32.AND P0, PT, R0, UR5, PT ;  /* 0x0000000500007c0c */ /* 0x002fe4000bf02070 */
[----:B------:R-:W-:-:S04]  /*1710*/  SHF.R.S32.HI R0, RZ, 0x1f, R23 ;  /* 0x0000001fff007819 */ /* 0x000fc80000011417 */
[----:B------:R-:W-:-:S05]  /*1720*/  LEA.HI.X R3, R23, UR7, R0, 0x2, P1 ;  /* 0x0000000717037c11 */ /* 0x000fca00088f1400 */
[----:B------:R1:W-:Y:S04]  /*1730*/  STG.E desc[UR36][R2.64], R25 ;  /* 0x0000001902007986 */ /* 0x0003e8000c101924 */
[----:B0-----:R1:W-:Y:S02]  /*1740*/  @P0 REDG.E.ADD.STRONG.GPU desc[UR36][R4.64], R7 ;  /* 0x000000070400098e */ /* 0x0013e4000c12e124 */
.L_x_11:
[----:B------:R-:W-:Y:S05]  /*1750*/  BSYNC.RECONVERGENT B10 ;  /* 0x00000000000a7941 */ /* 0x000fea0003800200 */
.L_x_10:
[----:B-1----:R-:W0:Y:S08]  /*1760*/  LDC.64 R6, c[0x0][0x3b8] ;  /* 0x0000ee00ff067b82 */ /* 0x002e300000000a00 */
[----:B------:R-:W1:Y:S01]  /*1770*/  LDC.64 R4, c[0x0][0x3b0] ;  /* 0x0000ec00ff047b82 */ /* 0x000e620000000a00 */
[----:B0-----:R-:W-:-:S05]  /*1780*/  IMAD.WIDE.U32 R10, R22, 0x4, R6 ;  /* 0x00000004160a7825 */ /* 0x001fca00078e0006 */
[----:B------:R-:W2:Y:S01]  /*1790*/  LDG.E R0, desc[UR36][R10.64] ;  /* 0x000000240a007981 */ /* 0x000ea2000c1e1900 */
[----:B------:R-:W-:-:S06]  /*17a0*/  IMAD.WIDE.U32 R6, R19, 0x4, R6 ;  /* 0x0000000413067825 */ /* 0x000fcc00078e0006 */
[----:B------:R0:W5:Y:S01]  /*17b0*/  LDG.E R6, desc[UR36][R6.64] ;  /* 0x0000002406067981 */ /* 0x000162000c1e1900 */
[----:B------:R-:W-:Y:S01]  /*17c0*/  IMAD R22, R22, 0x3e8, RZ ;  /* 0x000003e816167824 */ /* 0x000fe200078e02ff */
[----:B------:R-:W-:Y:S01]  /*17d0*/  BSSY.RECONVERGENT B0, `(.L_x_37) ;  /* 0x000003f000007945 */ /* 0x000fe20003800200 */
[----:B------:R-:W-:Y:S01]  /*17e0*/  IMAD R19, R19, 0x3e8, RZ ;  /* 0x000003e813137824 */ /* 0x000fe200078e02ff */
[----:B------:R-:W-:Y:S01]  /*17f0*/  CS2R R8, SRZ ;  /* 0x0000000000087805 */ /* 0x000fe2000001ff00 */
[----:B-1----:R-:W-:-:S04]  /*1800*/  IMAD.WIDE.U32 R2, R22, 0x10, R4 ;  /* 0x0000001016027825 */ /* 0x002fc800078e0004 */
[----:B------:R-:W-:Y:S01]  /*1810*/  IMAD.WIDE.U32 R4, R19, 0x10, R4 ;  /* 0x0000001013047825 */ /* 0x000fe200078e0004 */
[----:B--2---:R-:W-:-:S13]  /*1820*/  ISETP.NE.AND P0, PT, R0, RZ, PT ;  /* 0x000000ff0000720c */ /* 0x004fda0003f05270 */
[----:B0-----:R-:W-:Y:S05]  /*1830*/  @!P0 BRA `(.L_x_38) ;  /* 0x0000000000e08947 */ /* 0x001fea0003800000 */
[----:B------:R-:W-:Y:S01]  /*1840*/  BSSY.RECONVERGENT B1, `(.L_x_39) ;  /* 0x0000036000017945 */ /* 0x000fe20003800200 */
[----:B------:R-:W-:-:S07]  /*1850*/  CS2R R16, SRZ ;  /* 0x0000000000107805 */ /* 0x000fce000001ff00 */
.L_x_47:
[----:B-----5:R-:W-:Y:S01]  /*1860*/  ISETP.NE.AND P0, PT, R6, RZ, PT ;  /* 0x000000ff0600720c */ /* 0x020fe20003f05270 */
[----:B------:R-:W-:-:S12]  /*1870*/  BSSY.RECONVERGENT B2, `(.L_x_40) ;  /* 0x000002f000027945 */ /* 0x000fd80003800200 */
[----:B------:R-:W-:Y:S05]  /*1880*/  @!P0 BRA `(.L_x_41) ;  /* 0x0000000000b48947 */ /* 0x000fea0003800000 */
[----:B------:R-:W-:-:S05]  /*1890*/  IMAD.WIDE.U32 R8, R17, 0x10, R2 ;  /* 0x0000001011087825 */ /* 0x000fca00078e0002 */
[----:B------:R-:W2:Y:S01]  /*18a0*/  LDG.E.64 R10, desc[UR36][R8.64] ;  /* 0x00000024080a7981 */ /* 0x000ea2000c1e1b00 */
[----:B------:R-:W-:-:S03]  /*18b0*/  HFMA2 R7, -RZ, RZ, 0, 0 ;  /* 0x00000000ff077431 */ /* 0x000fc600000001ff */
[----:B--2---:R0:W5:Y:S01]  /*18c0*/  LD.E.U8 R15, desc[UR36][R10.64] ;  /* 0x000000240a0f7980 */ /* 0x004162000c101100 */
[----:B------:R-:W-:-:S05]  /*18d0*/  IADD3 R14, P0, PT, R10, 0x1, RZ ;  /* 0x000000010a0e7810 */ /* 0x000fca0007f1e0ff */
[----:B------:R-:W-:-:S08]  /*18e0*/  IMAD.X R18, RZ, RZ, R11, P0 ;  /* 0x000000ffff127224 */ /* 0x000fd000000e060b */
.L_x_46:
[----:B0-----:R-:W-:-:S05]  /*18f0*/  IMAD.WIDE.U32 R10, R7, 0x10, R4 ;  /* 0x00000010070a7825 */ /* 0x001fca00078e0004 */
[----:B------:R-:W2:Y:S04]  /*1900*/  LDG.E.64 R12, desc[UR36][R10.64] ;  /* 0x000000240a0c7981 */ /* 0x000ea8000c1e1b00 */
[----:B--2---:R-:W2:Y:S01]  /*1910*/  LD.E.U8 R20, desc[UR36][R12.64] ;  /* 0x000000240c147980 */ /* 0x004ea2000c101100 */
[----:B------:R-:W-:Y:S01]  /*1920*/  BSSY.RELIABLE B3, `(.L_x_42) ;  /* 0x000001d000037945 */ /* 0x000fe20003800100 */
[----:B--2--5:R-:W-:-:S13]  /*1930*/  ISETP.NE.AND P0, PT, R20, R15, PT ;  /* 0x0000000f1400720c */ /* 0x024fda0003f05270 */
[----:B------:R-:W-:Y:S05]  /*1940*/  @P0 BRA `(.L_x_43) ;  /* 0x0000000000580947 */ /* 0x000fea0003800000 */
[----:B------:R-:W-:Y:S01]  /*1950*/  IADD3 R24, P0, PT, R12, 0x1, RZ ;  /* 0x000000010c187810 */ /* 0x000fe20007f1e0ff */
[----:B------:R-:W-:Y:S01]  /*1960*/  IMAD.MOV.U32 R21, RZ, RZ, R14 ;  /* 0x000000ffff157224 */ /* 0x000fe200078e000e */
[----:B------:R-:W-:Y:S01]  /*1970*/  PRMT R26, R15, 0x7610, R26 ;  /* 0x000076100f1a7816 */ /* 0x000fe2000000001a */
[----:B------:R-:W-:Y:S01]  /*1980*/  IMAD.MOV.U32 R20, RZ, RZ, R18 ;  /* 0x000000ffff147224 */ /* 0x000fe200078e0012 */
[----:B------:R-:W-:-:S09]  /*1990*/  IADD3.X R25, PT, PT, RZ, R13, RZ, P0, !PT ;  /* 0x0000000dff197210 */ /* 0x000fd200007fe4ff */
.L_x_45:
[----:B------:R-:W-:-:S04]  /*19a0*/  LOP3.LUT R26, R26, 0x20, RZ, 0xfc, !PT ;  /* 0x000000201a1a7812 */ /* 0x000fc800078efcff */
[----:B------:R-:W-:-:S04]  /*19b0*/  LOP3.LUT R26, R26, 0xff, RZ, 0xc0, !PT ;  /* 0x000000ff1a1a7812 */ /* 0x000fc800078ec0ff */
[----:B------:R-:W-:-:S13]  /*19c0*/  ISETP.NE.AND P0, PT, R26, 0x20, PT ;  /* 0x000000201a00780c */ /* 0x000fda0003f05270 */
[----:B------:R-:W-:Y:S05]  /*19d0*/  @!P0 BREAK.RELIABLE B3 ;  /* 0x0000000000038942 */ /* 0x000fea0003800100 */
[----:B------:R-:W-:Y:S05]  /*19e0*/  @!P0 BRA `(.L_x_44) ;  /* 0x0000000000488947 */ /* 0x000fea0003800000 */
[----:B------:R-:W-:Y:S02]  /*19f0*/  IMAD.MOV.U32 R12, RZ, RZ, R24 ;  /* 0x000000ffff0c7224 */ /* 0x000fe400078e0018 */
[----:B------:R-:W-:-:S05]  /*1a00*/  IMAD.MOV.U32 R13, RZ, RZ, R25 ;  /* 0x000000ffff0d7224 */ /* 0x000fca00078e0019 */
[----:B------:R0:W2:Y:S02]  /*1a10*/  LD.E.U8 R26, desc[UR36][R12.64] ;  /* 0x000000240c1a7980 */ /* 0x0000a4000c101100 */
[----:B0-----:R-:W-:Y:S01]  /*1a20*/  IMAD.MOV.U32 R12, RZ, RZ, R21 ;  /* 0x000000ffff0c7224 */ /* 0x001fe200078e0015 */
[----:B------:R-:W-:-:S05]  /*1a30*/  MOV R13, R20 ;  /* 0x00000014000d7202 */ /* 0x000fca0000000f00 */
[----:B------:R-:W2:Y:S01]  /*1a40*/  LD.E.U8 R27, desc[UR36][R12.64] ;  /* 0x000000240c1b7980 */ /* 0x000ea2000c101100 */
[----:B------:R-:W-:Y:S02]  /*1a50*/  IADD3 R24, P1, PT, R24, 0x1, RZ ;  /* 0x0000000118187810 */ /* 0x000fe40007f3e0ff */
[----:B------:R-:W-:-:S03]  /*1a60*/  IADD3 R21, P2, PT, R21, 0x1, RZ ;  /* 0x0000000115157810 */ /* 0x000fc60007f5e0ff */
[----:B------:R-:W-:Y:S02]  /*1a70*/  IMAD.X R25, RZ, RZ, R25, P1 ;  /* 0x000000ffff197224 */ /* 0x000fe400008e0619 */
[----:B------:R-:W-:Y:S01]  /*1a80*/  IMAD.X R20, RZ, RZ, R20, P2 ;  /* 0x000000ffff147224 */ /* 0x000fe200010e0614 */
[----:B--2---:R-:W-:-:S13]  /*1a90*/  ISETP.NE.AND P0, PT, R26, R27, PT ;  /* 0x0000001b1a00720c */ /* 0x004fda0003f05270 */
[----:B------:R-:W-:Y:S05]  /*1aa0*/  @!P0 BRA `(.L_x_45) ;  /* 0xfffffffc00bc8947 */ /* 0x000fea000383ffff */
.L_x_43:
[----:B------:R-:W-:-:S05]  /*1ab0*/  VIADD R7, R7, 0x1 ;  /* 0x0000000107077836 */ /* 0x000fca0000000000 */
[----:B------:R-:W-:-:S13]  /*1ac0*/  ISETP.NE.AND P0, PT, R7, R6, PT ;  /* 0x000000060700720c */ /* 0x000fda0003f05270 */
[----:B------:R-:W-:Y:S05]  /*1ad0*/  @!P0 BREAK.RELIABLE B3 ;  /* 0x0000000000038942 */ /* 0x000fea0003800100 */
[----:B------:R-:W-:Y:S05]  /*1ae0*/  @!P0 BRA `(.L_x_41) ;  /* 0x00000000001c8947 */ /* 0x000fea0003800000 */
[----:B------:R-:W-:Y:S05]  /*1af0*/  BSYNC.RELIABLE B3 ;  /* 0x0000000000037941 */ /* 0x000fea0003800100 */
.L_x_42:
[----:B------:R-:W-:Y:S05]  /*1b00*/  BRA `(.L_x_46) ;  /* 0xfffffffc00787947 */ /* 0x000fea000383ffff */
.L_x_44:
[----:B------:R-:W-:-:S13]  /*1b10*/  ISETP.NE.AND P0, PT, R7, -0x1, PT ;  /* 0xffffffff0700780c */ /* 0x000fda0003f05270 */
[----:B------:R-:W-:Y:S05]  /*1b20*/  @!P0 BRA `(.L_x_41) ;  /* 0x00000000000c8947 */ /* 0x000fea0003800000 */
[----:B------:R-:W2:Y:S04]  /*1b30*/  LDG.E.U16 R9, desc[UR36][R8.64+0x8] ;  /* 0x0000082408097981 */ /* 0x000ea8000c1e1500 */
[----:B------:R-:W2:Y:S02]  /*1b40*/  LDG.E.U16 R10, desc[UR36][R10.64+0x8] ;  /* 0x000008240a0a7981 */ /* 0x000ea4000c1e1500 */
[----:B--2---:R-:W-:-:S07]  /*1b50*/  IMAD R16, R9, R10, R16 ;  /* 0x0000000a09107224 */ /* 0x004fce00078e0210 */
.L_x_41:
[----:B------:R-:W-:Y:S05]  /*1b60*/  BSYNC.RECONVERGENT B2 ;  /* 0x0000000000027941 */ /* 0x000fea0003800200 */
.L_x_40:
[----:B------:R-:W-:-:S04]  /*1b70*/  IADD3 R17, PT, PT, R17, 0x1, RZ ;  /* 0x0000000111117810 */ /* 0x000fc80007ffe0ff */
[----:B------:R-:W-:-:S13]  /*1b80*/  ISETP.NE.AND P0, PT, R17, R0, PT ;  /* 0x000000001100720c */ /* 0x000fda0003f05270 */
[----:B------:R-:W-:Y:S05]  /*1b90*/  @P0 BRA `(.L_x_47) ;  /* 0xfffffffc00300947 */ /* 0x000fea000383ffff */
[----:B------:R-:W-:Y:S05]  /*1ba0*/  BSYNC.RECONVERGENT B1 ;  /* 0x0000000000017941 */ /* 0x000fea0003800200 */
.L_x_39:
[----:B------:R0:W1:Y:S02]  /*1bb0*/  I2F.F64.U32 R8, R16 ;  /* 0x0000001000087312 */ /* 0x0000640000201800 */
.L_x_38:
[----:B------:R-:W-:Y:S05]  /*1bc0*/  BSYNC.RECONVERGENT B0 ;  /* 0x0000000000007941 */ /* 0x000fea0003800200 */
.L_x_37:
[----:B------:R-:W-:Y:S01]  /*1bd0*/  ISETP.NE.AND P0, PT, R0, RZ, PT ;  /* 0x000000ff0000720c */ /* 0x000fe20003f05270 */
[----:B------:R-:W-:Y:S01]  /*1be0*/  BSSY.RECONVERGENT B0, `(.L_x_48) ;  /* 0x0000071000007945 */ /* 0x000fe20003800200 */
[----:B------:R-:W-:-:S11]  /*1bf0*/  CS2R R10, SRZ ;  /* 0x00000000000a7805 */ /* 0x000fd6000001ff00 */
[----:B------:R-:W-:Y:S05]  /*1c00*/  @!P0 BRA `(.L_x_49) ;  /* 0x0000000400b88947 */ /* 0x000fea0003800000 */
[C---:B------:R-:W-:Y:S01]  /*1c10*/  ISETP.GE.U32.AND P0, PT, R0.reuse, 0x10, PT ;  /* 0x000000100000780c */ /* 0x040fe20003f06070 */
[----:B------:R-:W-:Y:S01]  /*1c20*/  BSSY.RECONVERGENT B1, `(.L_x_50) ;  /* 0x0000030000017945 */ /* 0x000fe20003800200 */
[----:B------:R-:W-:Y:S01]  /*1c30*/  LOP3.LUT R25, R0, 0xf, RZ, 0xc0, !PT ;  /* 0x0000000f00197812 */ /* 0x000fe200078ec0ff */
[----:B0-----:R-:W-:Y:S02]  /*1c40*/  IMAD.MOV.U32 R16, RZ, RZ, RZ ;  /* 0x000000ffff107224 */ /* 0x001fe400078e00ff */
[----:B------:R-:W-:Y:S01]  /*1c50*/  IMAD.MOV.U32 R13, RZ, RZ, RZ ;  /* 0x000000ffff0d7224 */ /* 0x000fe200078e00ff */
[----:B------:R-:W-:-:S07]  /*1c60*/  ISETP.NE.AND P1, PT, R25, RZ, PT ;  /* 0x000000ff1900720c */ /* 0x000fce0003f25270 */
[----:B------:R-:W-:Y:S06]  /*1c70*/  @!P0 BRA `(.L_x_51) ;  /* 0x0000000000a88947 */ /* 0x000fec0003800000 */
[----:B------:R-:W-:Y:S01]  /*1c80*/  LOP3.LUT R13, R0, 0xfffffff0, RZ, 0xc0, !PT ;  /* 0xfffffff0000d7812 */ /* 0x000fe200078ec0ff */
[----:B------:R-:W-:Y:S01]  /*1c90*/  IMAD.MOV.U32 R16, RZ, RZ, RZ ;  /* 0x000000ffff107224 */ /* 0x000fe200078e00ff */
[----:B------:R-:W-:-:S03]  /*1ca0*/  IADD3 R10, P0, PT, R2, 0x88, RZ ;  /* 0x00000088020a7810 */ /* 0x000fc60007f1e0ff */
[----:B------:R-:W-:Y:S01]  /*1cb0*/  IMAD.MOV R7, RZ, RZ, -R13 ;  /* 0x000000ffff077224 */ /* 0x000fe200078e0a0d */
[----:B------:R-:W-:-:S09]  /*1cc0*/  IADD3.X R11, PT, PT, RZ, R3, RZ, P0, !PT ;  /* 0x00000003ff0b7210 */ /* 0x000fd200007fe4ff */
.L_x_52:
[----:B------:R-:W2:Y:S04]  /*1cd0*/  LDG.E.U16 R17, desc[UR36][R10.64+-0x80] ;  /* 0xffff80240a117981 */ /* 0x000ea8000c1e1500 */
[----:B------:R-:W3:Y:S04]  /*1ce0*/  LDG.E.U16 R27, desc[UR36][R10.64+-0x70] ;  /* 0xffff90240a1b7981 */ /* 0x000ee8000c1e1500 */
[----:B------:R-:W4:Y:S04]  /*1cf0*/  LDG.E.U16 R24, desc[UR36][R10.64+-0x60] ;  /* 0xffffa0240a187981 */ /* 0x000f28000c1e1500 */
[----:B------:R-:W4:Y:S04]  /*1d00*/  LDG.E.U16 R21, desc[UR36][R10.64+-0x50] ;  /* 0xffffb0240a157981 */ /* 0x000f28000c1e1500 */
[----:B------:R-:W4:Y:S04]  /*1d10*/  LDG.E.U16 R20, desc[UR36][R10.64+-0x40] ;  /* 0xffffc0240a147981 */ /* 0x000f28000c1e1500 */
[----:B------:R-:W4:Y:S04]  /*1d20*/  LDG.E.U16 R18, desc[UR36][R10.64+-0x30] ;  /* 0xffffd0240a127981 */ /* 0x000f28000c1e1500 */
[----:B------:R-:W4:Y:S04]  /*1d30*/  LDG.E.U16 R15, desc[UR36][R10.64+-0x20] ;  /* 0xffffe0240a0f7981 */ /* 0x000f28000c1e1500 */
[----:B------:R-:W4:Y:S04]  /*1d40*/  LDG.E.U16 R12, desc[UR36][R10.64+-0x10] ;  /* 0xfffff0240a0c7981 */ /* 0x000f28000c1e1500 */
[----:B------:R-:W4:Y:S01]  /*1d50*/  LDG.E.U16 R14, desc[UR36][R10.64] ;  /* 0x000000240a0e7981 */ /* 0x000f22000c1e1500 */
[----:B--2---:R-:W-:-:S03]  /*1d60*/  IMAD R16, R17, R17, R16 ;  /* 0x0000001111107224 */ /* 0x004fc600078e0210 */
[----:B------:R-:W2:Y:S01]  /*1d70*/  LDG.E.U16 R17, desc[UR36][R10.64+0x10] ;  /* 0x000010240a117981 */ /* 0x000ea2000c1e1500 */
[----:B---3--:R-:W-:-:S03]  /*1d80*/  IMAD R27, R27, R27, R16 ;  /* 0x0000001b1b1b7224 */ /* 0x008fc600078e0210 */
[----:B------:R-:W3:Y:S01]  /*1d90*/  LDG.E.U16 R16, desc[UR36][R10.64+0x20] ;  /* 0x000020240a107981 */ /* 0x000ee2000c1e1500 */
[----:B----4-:R-:W-:-:S03]  /*1da0*/  IMAD R26, R24, R24, R27 ;  /* 0x00000018181a7224 */ /* 0x010fc600078e021b */
[----:B------:R-:W4:Y:S01]  /*1db0*/  LDG.E.U16 R24, desc[UR36][R10.64+0x30] ;  /* 0x000030240a187981 */ /* 0x000f22000c1e1500 */
[----:B------:R-:W-:-:S03]  /*1dc0*/  IMAD R27, R21, R21, R26 ;  /* 0x00000015151b7224 */ /* 0x000fc600078e021a */
[----:B------:R-:W4:Y:S01]  /*1dd0*/  LDG.E.U16 R21, desc[UR36][R10.64+0x40] ;  /* 0x000040240a157981 */ /* 0x000f22000c1e1500 */
[----:B------:R-:W-:-:S03]  /*1de0*/  IMAD R27, R20, R20, R27 ;  /* 0x00000014141b7224 */ /* 0x000fc600078e021b */
[----:B------:R-:W4:Y:S01]  /*1df0*/  LDG.E.U16 R20, desc[UR36][R10.64+0x50] ;  /* 0x000050240a147981 */ /* 0x000f22000c1e1500 */
[----:B------:R-:W-:-:S03]  /*1e00*/  IMAD R26, R18, R18, R27 ;  /* 0x00000012121a7224 */ /* 0x000fc600078e021b */
[----:B------:R-:W4:Y:S01]  /*1e10*/  LDG.E.U16 R18, desc[UR36][R10.64+0x60] ;  /* 0x000060240a127981 */ /* 0x000f22000c1e1500 */
[----:B------:R-:W-:-:S03]  /*1e20*/  IMAD R27, R15, R15, R26 ;  /* 0x0000000f0f1b7224 */ /* 0x000fc600078e021a */
[----:B------:R0:W4:Y:S01]  /*1e30*/  LDG.E.U16 R15, desc[UR36][R10.64+0x70] ;  /* 0x000070240a0f7981 */ /* 0x000122000c1e1500 */
[----:B------:R-:W-:Y:S02]  /*1e40*/  VIADD R7, R7, 0x10 ;  /* 0x0000001007077836 */ /* 0x000fe40000000000 */
[----:B------:R-:W-:-:S03]  /*1e50*/  IMAD R27, R12, R12, R27 ;  /* 0x0000000c0c1b7224 */ /* 0x000fc600078e021b */
[----:B------:R-:W-:Y:S01]  /*1e60*/  ISETP.NE.AND P0, PT, R7, RZ, PT ;  /* 0x000000ff0700720c */ /* 0x000fe20003f05270 */
[----:B------:R-:W-:Y:S01]  /*1e70*/  IMAD R14, R14, R14, R27 ;  /* 0x0000000e0e0e7224 */ /* 0x000fe200078e021b */
[----:B0-----:R-:W-:-:S05]  /*1e80*/  IADD3 R10, P2, PT, R10, 0x100, RZ ;  /* 0x000001000a0a7810 */ /* 0x001fca0007f5e0ff */
[----:B------:R-:W-:Y:S02]  /*1e90*/  IMAD.X R11, RZ, RZ, R11, P2 ;  /* 0x000000ffff0b7224 */ /* 0x000fe400010e060b */
[----:B--2---:R-:W-:-:S04]  /*1ea0*/  IMAD R17, R17, R17, R14 ;  /* 0x0000001111117224 */ /* 0x004fc800078e020e */
[----:B---3--:R-:W-:-:S04]  /*1eb0*/  IMAD R17, R16, R16, R17 ;  /* 0x0000001010117224 */ /* 0x008fc800078e0211 */
[----:B----4-:R-:W-:-:S04]  /*1ec0*/  IMAD R24, R24, R24, R17 ;  /* 0x0000001818187224 */ /* 0x010fc800078e0211 */
[----:B------:R-:W-:-:S04]  /*1ed0*/  IMAD R21, R21, R21, R24 ;  /* 0x0000001515157224 */ /* 0x000fc800078e0218 */
[----:B------:R-:W-:-:S04]  /*1ee0*/  IMAD R21, R20, R20, R21 ;  /* 0x0000001414157224 */ /* 0x000fc800078e0215 */
[----:B------:R-:W-:-:S04]  /*1ef0*/  IMAD R16, R18, R18, R21 ;  /* 0x0000001212107224 */ /* 0x000fc800078e0215 */
[----:B------:R-:W-:Y:S01]  /*1f00*/  IMAD R16, R15, R15, R16 ;  /* 0x0000000f0f107224 */ /* 0x000fe200078e0210 */
[----:B------:R-:W-:Y:S06]  /*1f10*/  @P0 BRA `(.L_x_52) ;  /* 0xfffffffc006c0947 */ /* 0x000fec000383ffff */
.L_x_51:
[----:B------:R-:W-:Y:S05]  /*1f20*/  BSYNC.RECONVERGENT B1 ;  /* 0x0000000000017941 */ /* 0x000fea0003800200 */
.L_x_50:
[----:B------:R-:W-:Y:S04]  /*1f30*/  BSSY.RECONVERGENT B1, `(.L_x_53) ;  /* 0x000003a000017945 */ /* 0x000fe80003800200 */
[----:B------:R-:W-:Y:S05]  /*1f40*/  @!P1 BRA `(.L_x_54) ;  /* 0x0000000000e09947 */ /* 0x000fea0003800000 */
[----:B------:R-:W-:Y:S01]  /*1f50*/  ISETP.GE.U32.AND P0, PT, R25, 0x8, PT ;  /* 0x000000081900780c */ /* 0x000fe20003f06070 */
[----:B------:R-:W-:Y:S01]  /*1f60*/  BSSY.RECONVERGENT B2, `(.L_x_55) ;  /* 0x0000016000027945 */ /* 0x000fe20003800200 */
[----:B------:R-:W-:-:S04]  /*1f70*/  LOP3.LUT R17, R0, 0x7, RZ, 0xc0, !PT ;  /* 0x0000000700117812 */ /* 0x000fc800078ec0ff */
[----:B------:R-:W-:-:S07]  /*1f80*/  ISETP.NE.AND P1, PT, R17, RZ, PT ;  /* 0x000000ff1100720c */ /* 0x000fce0003f25270 */
[----:B------:R-:W-:Y:S06]  /*1f90*/  @!P0 BRA `(.L_x_56) ;  /* 0x0000000000488947 */ /* 0x000fec0003800000 */
[----:B------:R-:W-:-:S05]  /*1fa0*/  IMAD.WIDE.U32 R10, R13, 0x10, R2 ;  /* 0x000000100d0a7825 */ /* 0x000fca00078e0002 */
[----:B------:R-:W2:Y:S04]  /*1fb0*/  LDG.E.U16 R15, desc[UR36][R10.64+0x8] ;  /* 0x000008240a0f7981 */ /* 0x000ea8000c1e1500 */
[----:B------:R-:W3:Y:S04]  /*1fc0*/  LDG.E.U16 R12, desc[UR36][R10.64+0x18] ;  /* 0x000018240a0c7981 */ /* 0x000ee8000c1e1500 */
[----:B------:R-:W4:Y:S04]  /*1fd0*/  LDG.E.U16 R14, desc[UR36][R10.64+0x28] ;  /* 0x000028240a0e7981 */ /* 0x000f28000c1e1500 */
[----:B------:R-:W4:Y:S04]  /*1fe0*/  LDG.E.U16 R18, desc[UR36][R10.64+0x38] ;  /* 0x000038240a127981 */ /* 0x000f28000c1e1500 */
[----:B------:R-:W4:Y:S04]  /*1ff0*/  LDG.E.U16 R20, desc[UR36][R10.64+0x48] ;  /* 0x000048240a147981 */ /* 0x000f28000c1e1500 */
[----:B------:R-:W4:Y:S04]  /*2000*/  LDG.E.U16 R24, desc[UR36][R10.64+0x58] ;  /* 0x000058240a187981 */ /* 0x000f28000c1e1500 */
[----:B------:R-:W4:Y:S04]  /*2010*/  LDG.E.U16 R7, desc[UR36][R10.64+0x68] ;  /* 0x000068240a077981 */ /* 0x000f28000c1e1500 */
[----:B------:R-:W4:Y:S01]  /*2020*/  LDG.E.U16 R21, desc[UR36][R10.64+0x78] ;  /* 0x000078240a157981 */ /* 0x000f22000c1e1500 */
[----:B------:R-:W-:Y:S01]  /*2030*/  IADD3 R13, PT, PT, R13, 0x8, RZ ;  /* 0x000000080d0d7810 */ /* 0x000fe20007ffe0ff */
[----:B--2---:R-:W-:-:S04]  /*2040*/  IMAD R15, R15, R15, R16 ;  /* 0x0000000f0f0f7224 */ /* 0x004fc800078e0210 */
[----:B---3--:R-:W-:-:S04]  /*2050*/  IMAD R15, R12, R12, R15 ;  /* 0x0000000c0c0f7224 */ /* 0x008fc800078e020f */
[----:B----4-:R-:W-:-:S04]  /*2060*/  IMAD R15, R14, R14, R15 ;  /* 0x0000000e0e0f7224 */ /* 0x010fc800078e020f */
[----:B------:R-:W-:-:S04]  /*2070*/  IMAD R15, R18, R18, R15 ;  /* 0x00000012120f7224 */ /* 0x000fc800078e020f */
[----:B------:R-:W-:-:S04]  /*2080*/  IMAD R15, R20, R20, R15 ;  /* 0x00000014140f7224 */ /* 0x000fc800078e020f */
[----:B------:R-:W-:-:S04]  /*2090*/  IMAD R24, R24, R24, R15 ;  /* 0x0000001818187224 */ /* 0x000fc800078e020f */
[----:B------:R-:W-:-:S04]  /*20a0*/  IMAD R24, R7, R7, R24 ;  /* 0x0000000707187224 */ /* 0x000fc800078e0218 */
[----:B------:R-:W-:-:S07]  /*20b0*/  IMAD R16, R21, R21, R24 ;  /* 0x0000001515107224 */ /* 0x000fce00078e0218 */
.L_x_56:
[----:B------:R-:W-:Y:S05]  /*20c0*/  BSYNC.RECONVERGENT B2 ;  /* 0x0000000000027941 */ /* 0x000fea0003800200 */
.L_x_55:
        /* <DEDUP_REMOVED lines=10> */
[----:B------:R-:W4:Y:S01]  /*2170*/  LDG.E.U16 R14, desc[UR36][R2.64+0x38] ;  /* 0x00003824020e7981 */ /* 0x000f22000c1e1500 */
[----:B------:R-:W-:-:S02]  /*2180*/  VIADD R13, R13, 0x4 ;  /* 0x000000040d0d7836 */ /* 0x000fc40000000000 */
[----:B--2---:R-:W-:-:S04]  /*2190*/  IMAD R7, R7, R7, R16 ;  /* 0x0000000707077224 */ /* 0x004fc800078e0210 */
[----:B---3--:R-:W-:-:S04]  /*21a0*/  IMAD R7, R10, R10, R7 ;  /* 0x0000000a0a077224 */ /* 0x008fc800078e0207 */
[----:B----4-:R-:W-:-:S04]  /*21b0*/  IMAD R7, R12, R12, R7 ;  /* 0x0000000c0c077224 */ /* 0x010fc800078e0207 */
[----:B------:R-:W-:-:S07]  /*21c0*/  IMAD R16, R14, R14, R7 ;  /* 0x0000000e0e107224 */ /* 0x000fce00078e0207 */
.L_x_58:
[----:B------:R-:W-:Y:S05]  /*21d0*/  BSYNC.RECONVERGENT B2 ;  /* 0x0000000000027941 */ /* 0x000fea0003800200 */
.L_x_57:
[----:B------:R-:W-:Y:S05]  /*21e0*/  @!P1 BRA `(.L_x_54) ;  /* 0x0000000000389947 */ /* 0x000fea0003800000 */
[----:B------:R-:W0:Y:S01]  /*21f0*/  LDC.64 R2, c[0x0][0x3b0] ;  /* 0x0000ec00ff027b82 */ /* 0x000e220000000a00 */
[----:B------:R-:W-:Y:S02]  /*2200*/  IMAD.MOV R0, RZ, RZ, -R0 ;  /* 0x000000ffff007224 */ /* 0x000fe400078e0a00 */
[----:B0-----:R-:W-:-:S04]  /*2210*/  IMAD.WIDE.U32 R2, R13, 0x10, R2 ;  /* 0x000000100d027825 */ /* 0x001fc800078e0002 */
[----:B------:R-:W-:-:S03]  /*2220*/  IMAD.WIDE.U32 R2, R22, 0x10, R2 ;  /* 0x0000001016027825 */ /* 0x000fc600078e0002 */
[----:B------:R-:W-:-:S05]  /*2230*/  IADD3 R2, P0, PT, R2, 0x8, RZ ;  /* 0x0000000802027810 */ /* 0x000fca0007f1e0ff */
[----:B------:R-:W-:-:S08]  /*2240*/  IMAD.X R7, RZ, RZ, R3, P0 ;  /* 0x000000ffff077224 */ /* 0x000fd000000e0603 */
.L_x_59:
[----:B------:R-:W-:-:S06]  /*2250*/  MOV R3, R7 ;  /* 0x0000000700037202 */ /* 0x000fcc0000000f00 */
[----:B------:R0:W2:Y:S01]  /*2260*/  LDG.E.U16 R3, desc[UR36][R2.64] ;  /* 0x0000002402037981 */ /* 0x0000a2000c1e1500 */
[----:B------:R-:W-:-:S05]  /*2270*/  VIADD R0, R0, 0x1 ;  /* 0x0000000100007836 */ /* 0x000fca0000000000 */
[----:B------:R-:W-:Y:S02]  /*2280*/  ISETP.NE.AND P0, PT, R0, RZ, PT ;  /* 0x000000ff0000720c */ /* 0x000fe40003f05270 */
[----:B0-----:R-:W-:-:S05]  /*2290*/  IADD3 R2, P1, PT, R2, 0x10, RZ ;  /* 0x0000001002027810 */ /* 0x001fca0007f3e0ff */
[----:B------:R-:W-:Y:S02]  /*22a0*/  IMAD.X R7, RZ, RZ, R7, P1 ;  /* 0x000000ffff077224 */ /* 0x000fe400008e0607 */
[----:B--2---:R-:W-:-:S04]  /*22b0*/  IMAD R16, R3, R3, R16 ;  /* 0x0000000303107224 */ /* 0x004fc800078e0210 */
[----:B------:R-:W-:Y:S05]  /*22c0*/  @P0 BRA `(.L_x_59) ;  /* 0xfffffffc00e00947 */ /* 0x000fea000383ffff */
.L_x_54:
[----:B------:R-:W-:Y:S05]  /*22d0*/  BSYNC.RECONVERGENT B1 ;  /* 0x0000000000017941 */ /* 0x000fea0003800200 */
.L_x_53:
[----:B------:R2:W3:Y:S02]  /*22e0*/  I2F.F64.U32 R10, R16 ;  /* 0x00000010000a7312 */ /* 0x0004e40000201800 */
.L_x_49:
[----:B------:R-:W-:Y:S05]  /*22f0*/  BSYNC.RECONVERGENT B0 ;  /* 0x0000000000007941 */ /* 0x000fea0003800200 */
.L_x_48:
[----:B-----5:R-:W-:Y:S01]  /*2300*/  ISETP.NE.AND P0, PT, R6, RZ, PT ;  /* 0x000000ff0600720c */ /* 0x020fe20003f05270 */
[----:B------:R-:W-:Y:S01]  /*2310*/  BSSY.RECONVERGENT B0, `(.L_x_60) ;  /* 0x0000071000007945 */ /* 0x000fe20003800200 */
[----:B------:R-:W-:-:S11]  /*2320*/  CS2R R12, SRZ ;  /* 0x00000000000c7805 */ /* 0x000fd6000001ff00 */
[----:B------:R-:W-:Y:S05]  /*2330*/  @!P0 BRA `(.L_x_61) ;  /* 0x0000000400b88947 */ /* 0x000fea0003800000 */
[C---:B------:R-:W-:Y:S01]  /*2340*/  ISETP.GE.U32.AND P0, PT, R6.reuse, 0x10, PT ;  /* 0x000000100600780c */ /* 0x040fe20003f06070 */
[----:B------:R-:W-:Y:S01]  /*2350*/  BSSY.RECONVERGENT B1, `(.L_x_62) ;  /* 0x0000030000017945 */ /* 0x000fe20003800200 */
[----:B------:R-:W-:Y:S01]  /*2360*/  LOP3.LUT R25, R6, 0xf, RZ, 0xc0, !PT ;  /* 0x0000000f06197812 */ /* 0x000fe200078ec0ff */
[----:B------:R-:W-:Y:S02]  /*2370*/  HFMA2 R7, -RZ, RZ, 0, 0 ;  /* 0x00000000ff077431 */ /* 0x000fe400000001ff */
[----:B------:R-:W-:Y:S01]  /*2380*/  IMAD.MOV.U32 R12, RZ, RZ, RZ ;  /* 0x000000ffff0c7224 */ /* 0x000fe200078e00ff */
[----:B------:R-:W-:-:S07]  /*2390*/  ISETP.NE.AND P1, PT, R25, RZ, PT ;  /* 0x000000ff1900720c */ /* 0x000fce0003f25270 */
[----:B------:R-:W-:Y:S06]  /*23a0*/  @!P0 BRA `(.L_x_63) ;  /* 0x0000000000a88947 */ /* 0x000fec0003800000 */
[----:B------:R-:W-:Y:S01]  /*23b0*/  IADD3 R2, P0, PT, R4, 0x88, RZ ;  /* 0x0000008804027810 */ /* 0x000fe20007f1e0ff */
[----:B------:R-:W-:Y:S01]  /*23c0*/  IMAD.MOV.U32 R12, RZ, RZ, RZ ;  /* 0x000000ffff0c7224 */ /* 0x000fe200078e00ff */
[----:B------:R-:W-:-:S03]  /*23d0*/  LOP3.LUT R7, R6, 0xfffffff0, RZ, 0xc0, !PT ;  /* 0xfffffff006077812 */ /* 0x000fc600078ec0ff */
[----:B------:R-:W-:Y:S02]  /*23e0*/  IMAD.X R3, RZ, RZ, R5, P0 ;  /* 0x000000ffff037224 */ /* 0x000fe400000e0605 */
[----:B------:R-:W-:-:S07]  /*23f0*/  IMAD.MOV R0, RZ, RZ, -R7 ;  /* 0x000000ffff007224 */ /* 0x000fce00078e0a07 */
.L_x_64:
[----:B------:R-:W4:Y:S04]  /*2400*/  LDG.E.U16 R27, desc[UR36][R2.64+-0x80] ;  /* 0xffff8024021b7981 */ /* 0x000f28000c1e1500 */
[----:B------:R-:W5:Y:S04]  /*2410*/  LDG.E.U16 R24, desc[UR36][R2.64+-0x70] ;  /* 0xffff902402187981 */ /* 0x000f68000c1e1500 */
[----:B------:R-:W3:Y:S04]  /*2420*/  LDG.E.U16 R22, desc[UR36][R2.64+-0x60] ;  /* 0xffffa02402167981 */ /* 0x000ee8000c1e1500 */
[----:B------:R-:W3:Y:S04]  /*2430*/  LDG.E.U16 R21, desc[UR36][R2.64+-0x50] ;  /* 0xffffb02402157981 */ /* 0x000ee8000c1e1500 */
[----:B------:R-:W3:Y:S04]  /*2440*/  LDG.E.U16 R20, desc[UR36][R2.64+-0x40] ;  /* 0xffffc02402147981 */ /* 0x000ee8000c1e1500 */
[----:B------:R-:W3:Y:S04]  /*2450*/  LDG.E.U16 R13, desc[UR36][R2.64+-0x30] ;  /* 0xffffd024020d7981 */ /* 0x000ee8000c1e1500 */
[----:B------:R-:W3:Y:S04]  /*2460*/  LDG.E.U16 R14, desc[UR36][R2.64+-0x20] ;  /* 0xffffe024020e7981 */ /* 0x000ee8000c1e1500 */
[----:B------:R-:W3:Y:S04]  /*2470*/  LDG.E.U16 R15, desc[UR36][R2.64+-0x10] ;  /* 0xfffff024020f7981 */ /* 0x000ee8000c1e1500 */
[----:B0-2---:R-:W2:Y:S04]  /*2480*/  LDG.E.U16 R16, desc[UR36][R2.64] ;  /* 0x0000002402107981 */ /* 0x005ea8000c1e1500 */
[----:B------:R-:W2:Y:S04]  /*2490*/  LDG.E.U16 R17, desc[UR36][R2.64+0x10] ;  /* 0x0000102402117981 */ /* 0x000ea8000c1e1500 */
[----:B------:R-:W2:Y:S01]  /*24a0*/  LDG.E.U16 R18, desc[UR36][R2.64+0x20] ;  /* 0x0000202402127981 */ /* 0x000ea2000c1e1500 */
[----:B----4-:R-:W-:-:S03]  /*24b0*/  IMAD R27, R27, R27, R12 ;  /* 0x0000001b1b1b7224 */ /* 0x010fc600078e020c */
[----:B------:R-:W4:Y:S01]  /*24c0*/  LDG.E.U16 R12, desc[UR36][R2.64+0x30] ;  /* 0x00003024020c7981 */ /* 0x000f22000c1e1500 */
[----:B-----5:R-:W-:-:S03]  /*24d0*/  IMAD R27, R24, R24, R27 ;  /* 0x00000018181b7224 */ /* 0x020fc600078e021b */
[----:B------:R-:W5:Y:S01]  /*24e0*/  LDG.E.U16 R24, desc[UR36][R2.64+0x40] ;  /* 0x0000402402187981 */ /* 0x000f62000c1e1500 */
[----:B---3--:R-:W-:-:S03]  /*24f0*/  IMAD R26, R22, R22, R27 ;  /* 0x00000016161a7224 */ /* 0x008fc600078e021b */
[----:B------:R-:W3:Y:S01]  /*2500*/  LDG.E.U16 R22, desc[UR36][R2.64+0x50] ;  /* 0x0000502402167981 */ /* 0x000ee2000c1e1500 */
[----:B------:R-:W-:-:S03]  /*2510*/  IMAD R27, R21, R21, R26 ;  /* 0x00000015151b7224 */ /* 0x000fc600078e021a */
[----:B------:R-:W3:Y:S01]  /*2520*/  LDG.E.U16 R21, desc[UR36][R2.64+0x60] ;  /* 0x0000602402157981 */ /* 0x000ee2000c1e1500 */
[----:B------:R-:W-:-:S03]  /*2530*/  IMAD R26, R20, R20, R27 ;  /* 0x00000014141a7224 */ /* 0x000fc600078e021b */
[----:B------:R0:W3:Y:S01]  /*2540*/  LDG.E.U16 R20, desc[UR36][R2.64+0x70] ;  /* 0x0000702402147981 */ /* 0x0000e2000c1e1500 */
[----:B------:R-:W-:Y:S01]  /*2550*/  IADD3 R0, PT, PT, R0, 0x10, RZ ;  /* 0x0000001000007810 */ /* 0x000fe20007ffe0ff */
[----:B------:R-:W-:-:S03]  /*2560*/  IMAD R13, R13, R13, R26 ;  /* 0x0000000d0d0d7224 */ /* 0x000fc600078e021a */
[----:B------:R-:W-:Y:S01]  /*2570*/  ISETP.NE.AND P0, PT, R0, RZ, PT ;  /* 0x000000ff0000720c */ /* 0x000fe20003f05270 */
[----:B------:R-:W-:-:S04]  /*2580*/  IMAD R14, R14, R14, R13 ;  /* 0x0000000e0e0e7224 */ /* 0x000fc800078e020d */
[----:B------:R-:W-:Y:S01]  /*2590*/  IMAD R15, R15, R15, R14 ;  /* 0x0000000f0f0f7224 */ /* 0x000fe200078e020e */
[----:B0-----:R-:W-:-:S03]  /*25a0*/  IADD3 R2, P2, PT, R2, 0x100, RZ ;  /* 0x0000010002027810 */ /* 0x001fc60007f5e0ff */
[----:B--2---:R-:W-:Y:S02]  /*25b0*/  IMAD R16, R16, R16, R15 ;  /* 0x0000001010107224 */ /* 0x004fe400078e020f */
[----:B------:R-:W-:Y:S02]  /*25c0*/  IMAD.X R3, RZ, RZ, R3, P2 ;  /* 0x000000ffff037224 */ /* 0x000fe400010e0603 */
[----:B------:R-:W-:-:S04]  /*25d0*/  IMAD R17, R17, R17, R16 ;  /* 0x0000001111117224 */ /* 0x000fc800078e0210 */
[----:B------:R-:W-:-:S04]  /*25e0*/  IMAD R17, R18, R18, R17 ;  /* 0x0000001212117224 */ /* 0x000fc800078e0211 */
[----:B----4-:R-:W-:-:S04]  /*25f0*/  IMAD R17, R12, R12, R17 ;  /* 0x0000000c0c117224 */ /* 0x010fc800078e0211 */
[----:B-----5:R-:W-:-:S04]  /*2600*/  IMAD R17, R24, R24, R17 ;  /* 0x0000001818117224 */ /* 0x020fc800078e0211 */
[----:B---3--:R-:W-:-:S04]  /*2610*/  IMAD R22, R22, R22, R17 ;  /* 0x0000001616167224 */ /* 0x008fc800078e0211 */
[----:B------:R-:W-:-:S04]  /*2620*/  IMAD R21, R21, R21, R22 ;  /* 0x0000001515157224 */ /* 0x000fc800078e0216 */
[----:B------:R-:W-:Y:S01]  /*2630*/  IMAD R12, R20, R20, R21 ;  /* 0x00000014140c7224 */ /* 0x000fe200078e0215 */
[----:B------:R-:W-:Y:S06]  /*2640*/  @P0 BRA `(.L_x_64) ;  /* 0xfffffffc006c0947 */ /* 0x000fec000383ffff */
.L_x_63:
[----:B------:R-:W-:Y:S05]  /*2650*/  BSYNC.RECONVERGENT B1 ;  /* 0x0000000000017941 */ /* 0x000fea0003800200 */
.L_x_62:
        /* <DEDUP_REMOVED lines=8> */
[----:B------:R-:W4:Y:S04]  /*26e0*/  LDG.E.U16 R13, desc[UR36][R2.64+0x8] ;  /* 0x00000824020d7981 */ /* 0x000f28000c1e1500 */
[----:B------:R-:W5:Y:S04]  /*26f0*/  LDG.E.U16 R15, desc[UR36][R2.64+0x18] ;  /* 0x00001824020f7981 */ /* 0x000f68000c1e1500 */
[----:B------:R-:W2:Y:S04]  /*2700*/  LDG.E.U16 R17, desc[UR36][R2.64+0x28] ;  /* 0x0000282402117981 */ /* 0x000ea8000c1e1500 */
[----:B------:R-:W3:Y:S04]  /*2710*/  LDG.E.U16 R21, desc[UR36][R2.64+0x38] ;  /* 0x0000382402157981 */ /* 0x000ee8000c1e1500 */
[----:B------:R-:W3:Y:S04]  /*2720*/  LDG.E.U16 R25, desc[UR36][R2.64+0x48] ;  /* 0x0000482402197981 */ /* 0x000ee8000c1e1500 */
[----:B------:R-:W3:Y:S04]  /*2730*/  LDG.E.U16 R27, desc[UR36][R2.64+0x58] ;  /* 0x00005824021b7981 */ /* 0x000ee8000c1e1500 */
[----:B------:R-:W3:Y:S04]  /*2740*/  LDG.E.U16 R29, desc[UR36][R2.64+0x68] ;  /* 0x00006824021d7981 */ /* 0x000ee8000c1e1500 */
[----:B------:R-:W3:Y:S01]  /*2750*/  LDG.E.U16 R14, desc[UR36][R2.64+0x78] ;  /* 0x00007824020e7981 */ /* 0x000ee2000c1e1500 */
[----:B------:R-:W-:-:S02]  /*2760*/  VIADD R7, R7, 0x8 ;  /* 0x0000000807077836 */ /* 0x000fc40000000000 */
[----:B----4-:R-:W-:-:S04]  /*2770*/  IMAD R12, R13, R13, R12 ;  /* 0x0000000d0d0c7224 */ /* 0x010fc800078e020c */
[----:B-----5:R-:W-:-:S04]  /*2780*/  IMAD R12, R15, R15, R12 ;  /* 0x0000000f0f0c7224 */ /* 0x020fc800078e020c */
[----:B--2---:R-:W-:-:S04]  /*2790*/  IMAD R12, R17, R17, R12 ;  /* 0x00000011110c7224 */ /* 0x004fc800078e020c */
[----:B---3--:R-:W-:-:S04]  /*27a0*/  IMAD R12, R21, R21, R12 ;  /* 0x00000015150c7224 */ /* 0x008fc800078e020c */
[----:B------:R-:W-:-:S04]  /*27b0*/  IMAD R12, R25, R25, R12 ;  /* 0x00000019190c7224 */ /* 0x000fc800078e020c */
[----:B------:R-:W-:-:S04]  /*27c0*/  IMAD R12, R27, R27, R12 ;  /* 0x0000001b1b0c7224 */ /* 0x000fc800078e020c */
[----:B------:R-:W-:-:S04]  /*27d0*/  IMAD R12, R29, R29, R12 ;  /* 0x0000001d1d0c7224 */ /* 0x000fc800078e020c */
[----:B------:R-:W-:-:S07]  /*27e0*/  IMAD R12, R14, R14, R12 ;  /* 0x0000000e0e0c7224 */ /* 0x000fce00078e020c */
.L_x_68:
[----:B------:R-:W-:Y:S05]  /*27f0*/  BSYNC.RECONVERGENT B2 ;  /* 0x0000000000027941 */ /* 0x000fea0003800200 */
.L_x_67:
        /* <DEDUP_REMOVED lines=10> */
[----:B------:R-:W3:Y:S01]  /*28a0*/  LDG.E.U16 R14, desc[UR36][R4.64+0x38] ;  /* 0x00003824040e7981 */ /* 0x000ee2000c1e1500 */
[----:B------:R-:W-:-:S02]  /*28b0*/  VIADD R7, R7, 0x4 ;  /* 0x0000000407077836 */ /* 0x000fc40000000000 */
[----:B----4-:R-:W-:-:S04]  /*28c0*/  IMAD R3, R3, R3, R12 ;  /* 0x0000000303037224 */ /* 0x010fc800078e020c */
[----:B-----5:R-:W-:-:S04]  /*28d0*/  IMAD R3, R0, R0, R3 ;  /* 0x0000000000037224 */ /* 0x020fc800078e0203 */
[----:B--2---:R-:W-:-:S04]  /*28e0*/  IMAD R3, R2, R2, R3 ;  /* 0x0000000202037224 */ /* 0x004fc800078e0203 */
[----:B---3--:R-:W-:-:S07]  /*28f0*/  IMAD R12, R14, R14, R3 ;  /* 0x0000000e0e0c7224 */ /* 0x008fce00078e0203 */
.L_x_70:
[----:B------:R-:W-:Y:S05]  /*2900*/  BSYNC.RECONVERGENT B2 ;  /* 0x0000000000027941 */ /* 0x000fea0003800200 */
.L_x_69:
[----:B------:R-:W-:Y:S05]  /*2910*/  @!P1 BRA `(.L_x_66) ;  /* 0x0000000000389947 */ /* 0x000fea0003800000 */
[----:B------:R-:W4:Y:S01]  /*2920*/  LDC.64 R2, c[0x0][0x3b0] ;  /* 0x0000ec00ff027b82 */ /* 0x000f220000000a00 */
[----:B------:R-:W-:Y:S01]  /*2930*/  IADD3 R0, PT, PT, -R6, RZ, RZ ;  /* 0x000000ff06007210 */ /* 0x000fe20007ffe1ff */
[----:B----4-:R-:W-:-:S04]  /*2940*/  IMAD.WIDE.U32 R2, R7, 0x10, R2 ;  /* 0x0000001007027825 */ /* 0x010fc800078e0002 */
[----:B------:R-:W-:-:S03]  /*2950*/  IMAD.WIDE.U32 R2, R19, 0x10, R2 ;  /* 0x0000001013027825 */ /* 0x000fc600078e0002 */
[----:B------:R-:W-:-:S05]  /*2960*/  IADD3 R2, P0, PT, R2, 0x8, RZ ;  /* 0x0000000802027810 */ /* 0x000fca0007f1e0ff */
[----:B------:R-:W-:-:S08]  /*2970*/  IMAD.X R5, RZ, RZ, R3, P0 ;  /* 0x000000ffff057224 */ /* 0x000fd000000e0603 */
.L_x_71:
[----:B------:R-:W-:-:S06]  /*2980*/  IMAD.MOV.U32 R3, RZ, RZ, R5 ;  /* 0x000000ffff037224 */ /* 0x000fcc00078e0005 */
[----:B------:R4:W5:Y:S01]  /*2990*/  LDG.E.U16 R3, desc[UR36][R2.64] ;  /* 0x0000002402037981 */ /* 0x000962000c1e1500 */
[----:B------:R-:W-:-:S05]  /*29a0*/  VIADD R0, R0, 0x1 ;  /* 0x0000000100007836 */ /* 0x000fca0000000000 */
[----:B------:R-:W-:Y:S02]  /*29b0*/  ISETP.NE.AND P0, PT, R0, RZ, PT ;  /* 0x000000ff0000720c */ /* 0x000fe40003f05270 */
[----:B----4-:R-:W-:-:S04]  /*29c0*/  IADD3 R2, P1, PT, R2, 0x10, RZ ;  /* 0x0000001002027810 */ /* 0x010fc80007f3e0ff */
[----:B------:R-:W-:Y:S01]  /*29d0*/  IADD3.X R5, PT, PT, RZ, R5, RZ, P1, !PT ;  /* 0x00000005ff057210 */ /* 0x000fe20000ffe4ff */
[----:B-----5:R-:W-:-:S06]  /*29e0*/  IMAD R12, R3, R3, R12 ;  /* 0x00000003030c7224 */ /* 0x020fcc00078e020c */
[----:B------:R-:W-:Y:S05]  /*29f0*/  @P0 BRA `(.L_x_71) ;  /* 0xfffffffc00e00947 */ /* 0x000fea000383ffff */
.L_x_66:
[----:B------:R-:W-:Y:S05]  /*2a00*/  BSYNC.RECONVERGENT B1 ;  /* 0x0000000000017941 */ /* 0x000fea0003800200 */
.L_x_65:
[----:B------:R-:W4:Y:S02]  /*2a10*/  I2F.F64.U32 R12, R12 ;  /* 0x0000000c000c7312 */ /* 0x000f240000201800 */
.L_x_61:
[----:B------:R-:W-:Y:S05]  /*2a20*/  BSYNC.RECONVERGENT B0 ;  /* 0x0000000000007941 */ /* 0x000fea0003800200 */
.L_x_60:
[----:B----4-:R-:W4:Y:S01]  /*2a30*/  MUFU.RSQ64H R7, R13 ;  /* 0x0000000d00077308 */ /* 0x010f220000001c00 */
[----:B------:R-:W-:Y:S01]  /*2a40*/  VIADD R6, R13, 0xfcb00000 ;  /* 0xfcb000000d067836 */ /* 0x000fe20000000000 */
[----:B------:R-:W-:Y:S01]  /*2a50*/  BSSY.RECONVERGENT B0, `(.L_x_72) ;  /* 0x0000017000007945 */ /* 0x000fe20003800200 */
[----:B------:R-:W-:Y:S02]  /*2a60*/  IMAD.MOV.U32 R4, RZ, RZ, 0x0 ;  /* 0x00000000ff047424 */ /* 0x000fe400078e00ff */
[----:B------:R-:W-:Y:S01]  /*2a70*/  IMAD.MOV.U32 R5, RZ, RZ, 0x3fd80000 ;  /* 0x3fd80000ff057424 */ /* 0x000fe200078e00ff */
[----:B------:R-:W-:Y:S01]  /*2a80*/  ISETP.GE.U32.AND P0, PT, R6, 0x7ca00000, PT ;  /* 0x7ca000000600780c */ /* 0x000fe20003f06070 */
[----:B----4-:R-:W-:-:S08]  /*2a90*/  DMUL R2, R6, R6 ;  /* 0x0000000606027228 */ /* 0x010fd00000000000 */
[----:B------:R-:W-:-:S08]  /*2aa0*/  DFMA R2, -R2, R12, 1 ;  /* 0x3ff000000202742b */ /* 0x000fd0000000010c */
[----:B------:R-:W-:Y:S02]  /*2ab0*/  DFMA R4, R2, R4, 0.5 ;  /* 0x3fe000000204742b */ /* 0x000fe40000000004 */
[----:B------:R-:W-:-:S08]  /*2ac0*/  DMUL R2, R6, R2 ;  /* 0x0000000206027228 */ /* 0x000fd00000000000 */
[----:B0-2---:R-:W-:-:S08]  /*2ad0*/  DFMA R16, R4, R2, R6 ;  /* 0x000000020410722b */ /* 0x005fd00000000006 */
[----:B------:R-:W-:Y:S02]  /*2ae0*/  DMUL R14, R16, R12 ;  /* 0x0000000c100e7228 */ /* 0x000fe40000000000 */
[----:B------:R-:W-:Y:S01]  /*2af0*/  IADD3 R5, PT, PT, R17, -0x100000, RZ ;  /* 0xfff0000011057810 */ /* 0x000fe20007ffe0ff */
[----:B------:R-:W-:-:S05]  /*2b00*/  IMAD.MOV.U32 R4, RZ, RZ, R16 ;  /* 0x000000ffff047224 */ /* 0x000fca00078e0010 */
[----:B------:R-:W-:-:S08]  /*2b10*/  DFMA R18, R14, -R14, R12 ;  /* 0x8000000e0e12722b */ /* 0x000fd0000000000c */
[----:B------:R-:W-:Y:S01]  /*2b20*/  DFMA R2, R18, R4, R14 ;  /* 0x000000041202722b */ /* 0x000fe2000000000e */
[----:B------:R-:W-:Y:S10]  /*2b30*/  @!P0 BRA `(.L_x_73) ;  /* 0x0000000000208947 */ /* 0x000ff40003800000 */
[----:B------:R-:W-:Y:S01]  /*2b40*/  IMAD.MOV.U32 R0, RZ, RZ, R16 ;  /* 0x000000ffff007224 */ /* 0x000fe200078e0010 */
[----:B------:R-:W-:Y:S01]  /*2b50*/  MOV R17, R19 ;  /* 0x0000001300117202 */ /* 0x000fe20000000f00 */
[----:B------:R-:W-:Y:S01]  /*2b60*/  IMAD.MOV.U32 R16, RZ, RZ, R18 ;  /* 0x000000ffff107224 */ /* 0x000fe200078e0012 */
[----:B------:R-:W-:Y:S01]  /*2b70*/  MOV R4, 0x2ba0 ;  /* 0x00002ba000047802 */ /* 0x000fe20000000f00 */
[----:B------:R-:W-:-:S07]  /*2b80*/  IMAD.MOV.U32 R7, RZ, RZ, R5 ;  /* 0x000000ffff077224 */ /* 0x000fce00078e0005 */
[----:B-1-3--:R-:W-:Y:S05]  /*2b90*/  CALL.REL.NOINC `($__internal_1_$__cuda_sm20_dsqrt_rn_f64_mediumpath_v1) ;  /* 0x0000000800607944 */ /* 0x00afea0003c00000 */
[----:B------:R-:W-:Y:S02]  /*2ba0*/  IMAD.MOV.U32 R2, RZ, RZ, R6 ;  /* 0x000000ffff027224 */ /* 0x000fe400078e0006 */
[----:B------:R-:W-:-:S07]  /*2bb0*/  IMAD.MOV.U32 R3, RZ, RZ, R7 ;  /* 0x000000ffff037224 */ /* 0x000fce00078e0007 */
.L_x_73:
[----:B------:R-:W-:Y:S05]  /*2bc0*/  BSYNC.RECONVERGENT B0 ;  /* 0x0000000000007941 */ /* 0x000fea0003800200 */
.L_x_72:
[----:B---3--:R-:W0:Y:S01]  /*2bd0*/  MUFU.RSQ64H R5, R11 ;  /* 0x0000000b00057308 */ /* 0x008e220000001c00 */
[----:B------:R-:W-:Y:S01]  /*2be0*/  IADD3 R4, PT, PT, R11, -0x3500000, RZ ;  /* 0xfcb000000b047810 */ /* 0x000fe20007ffe0ff */
[----:B------:R-:W-:Y:S01]  /*2bf0*/  IMAD.MOV.U32 R12, RZ, RZ, 0x0 ;  /* 0x00000000ff0c7424 */ /* 0x000fe200078e00ff */
[----:B------:R-:W-:Y:S01]  /*2c00*/  BSSY.RECONVERGENT B0, `(.L_x_74) ;  /* 0x0000018000007945 */ /* 0x000fe20003800200 */
[----:B------:R-:W-:Y:S01]  /*2c10*/  IMAD.MOV.U32 R13, RZ, RZ, 0x3fd80000 ;  /* 0x3fd80000ff0d7424 */ /* 0x000fe200078e00ff */
[----:B------:R-:W-:Y:S02]  /*2c20*/  ISETP.GE.U32.AND P0, PT, R4, 0x7ca00000, PT ;  /* 0x7ca000000400780c */ /* 0x000fe40003f06070 */
[----:B0-----:R-:W-:-:S08]  /*2c30*/  DMUL R6, R4, R4 ;  /* 0x0000000404067228 */ /* 0x001fd00000000000 */
[----:B------:R-:W-:-:S08]  /*2c40*/  DFMA R6, -R6, R10, 1 ;  /* 0x3ff000000606742b */ /* 0x000fd0000000010a */
[----:B------:R-:W-:Y:S02]  /*2c50*/  DFMA R12, R6, R12, 0.5 ;  /* 0x3fe00000060c742b */ /* 0x000fe4000000000c */
[----:B------:R-:W-:-:S08]  /*2c60*/  DMUL R6, R4, R6 ;  /* 0x0000000604067228 */ /* 0x000fd00000000000 */
[----:B------:R-:W-:-:S08]  /*2c70*/  DFMA R16, R12, R6, R4 ;  /* 0x000000060c10722b */ /* 0x000fd00000000004 */
[----:B------:R-:W-:Y:S02]  /*2c80*/  DMUL R14, R16, R10 ;  /* 0x0000000a100e7228 */ /* 0x000fe40000000000 */
[----:B------:R-:W-:Y:S01]  /*2c90*/  VIADD R7, R17, 0xfff00000 ;  /* 0xfff0000011077836 */ /* 0x000fe20000000000 */
[----:B------:R-:W-:-:S05]  /*2ca0*/  MOV R6, R16 ;  /* 0x0000001000067202 */ /* 0x000fca0000000f00 */
[----:B------:R-:W-:-:S08]  /*2cb0*/  DFMA R18, R14, -R14, R10 ;  /* 0x8000000e0e12722b */ /* 0x000fd0000000000a */
[----:B------:R-:W-:Y:S01]  /*2cc0*/  DFMA R12, R18, R6, R14 ;  /* 0x00000006120c722b */ /* 0x000fe2000000000e */
[----:B------:R-:W-:Y:S10]  /*2cd0*/  @!P0 BRA `(.L_x_75) ;  /* 0x0000000000288947 */ /* 0x000ff40003800000 */
[----:B------:R-:W-:Y:S01]  /*2ce0*/  IMAD.MOV.U32 R0, RZ, RZ, R16 ;  /* 0x000000ffff007224 */ /* 0x000fe200078e0010 */
[----:B------:R-:W-:Y:S01]  /*2cf0*/  MOV R16, R18 ;  /* 0x0000001200107202 */ /* 0x000fe20000000f00 */
[----:B------:R-:W-:Y:S01]  /*2d00*/  IMAD.MOV.U32 R6, RZ, RZ, R4 ;  /* 0x000000ffff067224 */ /* 0x000fe200078e0004 */
[----:B------:R-:W-:Y:S01]  /*2d10*/  MOV R4, 0x2d60 ;  /* 0x00002d6000047802 */ /* 0x000fe20000000f00 */
[----:B------:R-:W-:Y:S02]  /*2d20*/  IMAD.MOV.U32 R12, RZ, RZ, R10 ;  /* 0x000000ffff0c7224 */ /* 0x000fe400078e000a */
[----:B------:R-:W-:Y:S02]  /*2d30*/  IMAD.MOV.U32 R13, RZ, RZ, R11 ;  /* 0x000000ffff0d7224 */ /* 0x000fe400078e000b */
[----:B------:R-:W-:-:S07]  /*2d40*/  IMAD.MOV.U32 R17, RZ, RZ, R19 ;  /* 0x000000ffff117224 */ /* 0x000fce00078e0013 */
[----:B-1----:R-:W-:Y:S05]  /*2d50*/  CALL.REL.NOINC `($__internal_1_$__cuda_sm20_dsqrt_rn_f64_mediumpath_v1) ;  /* 0x0000000400f07944 */ /* 0x002fea0003c00000 */
[----:B------:R-:W-:Y:S01]  /*2d60*/  IMAD.MOV.U32 R12, RZ, RZ, R6 ;  /* 0x000000ffff0c7224 */ /* 0x000fe200078e0006 */
[----:B------:R-:W-:-:S07]  /*2d70*/  MOV R13, R7 ;  /* 0x00000007000d7202 */ /* 0x000fce0000000f00 */
.L_x_75:
[----:B------:R-:W-:Y:S05]  /*2d80*/  BSYNC.RECONVERGENT B0 ;  /* 0x0000000000007941 */ /* 0x000fea0003800200 */
.L_x_74:
[----:B------:R-:W-:Y:S01]  /*2d90*/  DMUL R6, R12, R2 ;  /* 0x000000020c067228 */ /* 0x000fe20000000000 */
[----:B-1----:R-:W-:Y:S01]  /*2da0*/  FSETP.GEU.AND P1, PT, |R9|, 6.5827683646048100446e-37, PT ;  /* 0x036000000900780b */ /* 0x002fe20003f2e200 */
[----:B------:R-:W-:Y:S01]  /*2db0*/  IMAD.MOV.U32 R2, RZ, RZ, 0x1 ;  /* 0x00000001ff027424 */ /* 0x000fe200078e00ff */
[----:B------:R-:W-:Y:S03]  /*2dc0*/  BSSY.RECONVERGENT B0, `(.L_x_76) ;  /* 0x0000013000007945 */ /* 0x000fe60003800200 */
[----:B------:R-:W0:Y:S02]  /*2dd0*/  MUFU.RCP64H R3, R7 ;  /* 0x0000000700037308 */ /* 0x000e240000001800 */
[----:B0-----:R-:W-:-:S08]  /*2de0*/  DFMA R4, -R6, R2, 1 ;  /* 0x3ff000000604742b */ /* 0x001fd00000000102 */
[----:B------:R-:W-:-:S08]  /*2df0*/  DFMA R4, R4, R4, R4 ;  /* 0x000000040404722b */ /* 0x000fd00000000004 */
[----:B------:R-:W-:-:S08]  /*2e00*/  DFMA R4, R2, R4, R2 ;  /* 0x000000040204722b */ /* 0x000fd00000000002 */
[----:B------:R-:W-:-:S08]  /*2e10*/  DFMA R2, -R6, R4, 1 ;  /* 0x3ff000000602742b */ /* 0x000fd00000000104 */
[----:B------:R-:W-:-:S08]  /*2e20*/  DFMA R2, R4, R2, R4 ;  /* 0x000000020402722b */ /* 0x000fd00000000004 */
[----:B------:R-:W-:-:S08]  /*2e30*/  DMUL R4, R2, R8 ;  /* 0x0000000802047228 */ /* 0x000fd00000000000 */
[----:B------:R-:W-:-:S08]  /*2e40*/  DFMA R10, -R6, R4, R8 ;  /* 0x00000004060a722b */ /* 0x000fd00000000108 */
[----:B------:R-:W-:-:S10]  /*2e50*/  DFMA R2, R2, R10, R4 ;  /* 0x0000000a0202722b */ /* 0x000fd40000000004 */
[----:B------:R-:W-:-:S05]  /*2e60*/  FFMA R0, RZ, R7, R3 ;  /* 0x00000007ff007223 */ /* 0x000fca0000000003 */
[----:B------:R-:W-:-:S13]  /*2e70*/  FSETP.GT.AND P0, PT, |R0|, 1.469367938527859385e-39, PT ;  /* 0x001000000000780b */ /* 0x000fda0003f04200 */
[----:B------:R-:W-:Y:S05]  /*2e80*/  @P0 BRA P1, `(.L_x_77) ;  /* 0x0000000000180947 */ /* 0x000fea0000800000 */
[----:B------:R-:W-:Y:S01]  /*2e90*/  IMAD.MOV.U32 R4, RZ, RZ, R8 ;  /* 0x000000ffff047224 */ /* 0x000fe200078e0008 */
[----:B------:R-:W-:Y:S01]  /*2ea0*/  MOV R0, 0x2ed0 ;  /* 0x00002ed000007802 */ /* 0x000fe20000000f00 */
[----:B------:R-:W-:-:S07]  /*2eb0*/  IMAD.MOV.U32 R5, RZ, RZ, R9 ;  /* 0x000000ffff057224 */ /* 0x000fce00078e0009 */
[----:B------:R-:W-:Y:S05]  /*2ec0*/  CALL.REL.NOINC `($__internal_0_$__cuda_sm20_div_rn_f64_full) ;  /* 0x0000000000247944 */ /* 0x000fea0003c00000 */
[----:B------:R-:W-:Y:S01]  /*2ed0*/  MOV R2, R10 ;  /* 0x0000000a00027202 */ /* 0x000fe20000000f00 */
[----:B------:R-:W-:-:S07]  /*2ee0*/  IMAD.MOV.U32 R3, RZ, RZ, R11 ;  /* 0x000000ffff037224 */ /* 0x000fce00078e000b */
.L_x_77:
[----:B------:R-:W-:Y:S05]  /*2ef0*/  BSYNC.RECONVERGENT B0 ;  /* 0x0000000000007941 */ /* 0x000fea0003800200 */
.L_x_76:
[----:B------:R-:W0:Y:S01]  /*2f00*/  LDCU.64 UR4, c[0x0][0x3a0] ;  /* 0x00007400ff0477ac */ /* 0x000e220008000a00 */
[----:B------:R-:W-:Y:S02]  /*2f10*/  SHF.R.S32.HI R0, RZ, 0x1f, R23 ;  /* 0x0000001fff007819 */ /* 0x000fe40000011417 */
[----:B0-----:R-:W-:-:S04]  /*2f20*/  LEA R4, P0, R23, UR4, 0x3 ;  /* 0x0000000417047c11 */ /* 0x001fc8000f8018ff */
[----:B------:R-:W-:-:S05]  /*2f30*/  LEA.HI.X R5, R23, UR5, R0, 0x3, P0 ;  /* 0x0000000517057c11 */ /* 0x000fca00080f1c00 */
[----:B------:R-:W-:Y:S01]  /*2f40*/  STG.E.64 desc[UR36][R4.64], R2 ;  /* 0x0000000204007986 */ /* 0x000fe2000c101b24 */
[----:B------:R-:W-:Y:S05]  /*2f50*/  EXIT ;  /* 0x000000000000794d */ /* 0x000fea0003800000 */
        .weak           $__internal_0_$__cuda_sm20_div_rn_f64_full
        .type           $__internal_0_$__cuda_sm20_div_rn_f64_full,@function
        .size           $__internal_0_$__cuda_sm20_div_rn_f64_full,($__internal_1_$__cuda_sm20_dsqrt_rn_f64_mediumpath_v1 - $__internal_0_$__cuda_sm20_div_rn_f64_full)
$__internal_0_$__cuda_sm20_div_rn_f64_full:
[C---:B------:R-:W-:Y:S01]  /*2f60*/  FSETP.GEU.AND P0, PT, |R7|.reuse, 1.469367938527859385e-39, PT ;  /* 0x001000000700780b */ /* 0x040fe20003f0e200 */
[----:B------:R-:W-:Y:S01]  /*2f70*/  IMAD.MOV.U32 R14, RZ, RZ, 0x1 ;  /* 0x00000001ff0e7424 */ /* 0x000fe200078e00ff */
[----:B------:R-:W-:Y:S01]  /*2f80*/  LOP3.LUT R2, R7, 0x800fffff, RZ, 0xc0, !PT ;  /* 0x800fffff07027812 */ /* 0x000fe200078ec0ff */
[----:B------:R-:W-:Y:S01]  /*2f90*/  BSSY.RECONVERGENT B1, `(.L_x_78) ;  /* 0x0000055000017945 */ /* 0x000fe20003800200 */
[C---:B------:R-:W-:Y:S02]  /*2fa0*/  FSETP.GEU.AND P2, PT, |R5|.reuse, 1.469367938527859385e-39, PT ;  /* 0x001000000500780b */ /* 0x040fe40003f4e200 */
[----:B------:R-:W-:Y:S01]  /*2fb0*/  LOP3.LUT R3, R2, 0x3ff00000, RZ, 0xfc, !PT ;  /* 0x3ff0000002037812 */ /* 0x000fe200078efcff */
[----:B------:R-:W-:Y:S01]  /*2fc0*/  IMAD.MOV.U32 R2, RZ, RZ, R6 ;  /* 0x000000ffff027224 */ /* 0x000fe200078e0006 */
[----:B------:R-:W-:Y:S02]  /*2fd0*/  LOP3.LUT R10, R5, 0x7ff00000, RZ, 0xc0, !PT ;  /* 0x7ff00000050a7812 */ /* 0x000fe400078ec0ff */
[----:B------:R-:W-:-:S03]  /*2fe0*/  LOP3.LUT R13, R7, 0x7ff00000, RZ, 0xc0, !PT ;  /* 0x7ff00000070d7812 */ /* 0x000fc600078ec0ff */
[----:B------:R-:W-:Y:S01]  /*2ff0*/  @!P0 DMUL R2, R6, 8.98846567431157953865e+307 ;  /* 0x7fe0000006028828 */ /* 0x000fe20000000000 */
[----:B------:R-:W-:-:S03]  /*3000*/  ISETP.GE.U32.AND P1, PT, R10, R13, PT ;  /* 0x0000000d0a00720c */ /* 0x000fc60003f26070 */
[----:B------:R-:W-:Y:S01]  /*3010*/  @!P2 LOP3.LUT R11, R7, 0x7ff00000, RZ, 0xc0, !PT ;  /* 0x7ff00000070ba812 */ /* 0x000fe200078ec0ff */
[----:B------:R-:W-:Y:S01]  /*3020*/  @!P2 IMAD.MOV.U32 R16, RZ, RZ, RZ ;  /* 0x000000ffff10a224 */ /* 0x000fe200078e00ff */
[----:B------:R-:W0:Y:S02]  /*3030*/  MUFU.RCP64H R15, R3 ;  /* 0x00000003000f7308 */ /* 0x000e240000001800 */
[----:B------:R-:W-:Y:S02]  /*3040*/  @!P2 ISETP.GE.U32.AND P3, PT, R10, R11, PT ;  /* 0x0000000b0a00a20c */ /* 0x000fe40003f66070 */
[----:B------:R-:W-:-:S04]  /*3050*/  MOV R11, 0x1ca00000 ;  /* 0x1ca00000000b7802 */ /* 0x000fc80000000f00 */
[----:B------:R-:W-:-:S04]  /*3060*/  @!P2 SEL R17, R11, 0x63400000, !P3 ;  /* 0x634000000b11a807 */ /* 0x000fc80005800000 */
[----:B------:R-:W-:-:S04]  /*3070*/  @!P2 LOP3.LUT R17, R17, 0x80000000, R5, 0xf8, !PT ;  /* 0x800000001111a812 */ /* 0x000fc800078ef805 */
[----:B------:R-:W-:Y:S01]  /*3080*/  @!P2 LOP3.LUT R17, R17, 0x100000, RZ, 0xfc, !PT ;  /* 0x001000001111a812 */ /* 0x000fe200078efcff */
[----:B0-----:R-:W-:-:S08]  /*3090*/  DFMA R8, R14, -R2, 1 ;  /* 0x3ff000000e08742b */ /* 0x001fd00000000802 */
[----:B------:R-:W-:-:S08]  /*30a0*/  DFMA R8, R8, R8, R8 ;  /* 0x000000080808722b */ /* 0x000fd00000000008 */
[----:B------:R-:W-:Y:S01]  /*30b0*/  DFMA R14, R14, R8, R14 ;  /* 0x000000080e0e722b */ /* 0x000fe2000000000e */
[----:B------:R-:W-:Y:S01]  /*30c0*/  SEL R9, R11, 0x63400000, !P1 ;  /* 0x634000000b097807 */ /* 0x000fe20004800000 */
[----:B------:R-:W-:-:S03]  /*30d0*/  IMAD.MOV.U32 R8, RZ, RZ, R4 ;  /* 0x000000ffff087224 */ /* 0x000fc600078e0004 */
[----:B------:R-:W-:-:S03]  /*30e0*/  LOP3.LUT R9, R9, 0x800fffff, R5, 0xf8, !PT ;  /* 0x800fffff09097812 */ /* 0x000fc600078ef805 */
[----:B------:R-:W-:-:S03]  /*30f0*/  DFMA R18, R14, -R2, 1 ;  /* 0x3ff000000e12742b */ /* 0x000fc60000000802 */
[----:B------:R-:W-:-:S05]  /*3100*/  @!P2 DFMA R8, R8, 2, -R16 ;  /* 0x400000000808a82b */ /* 0x000fca0000000810 */
[----:B------:R-:W-:Y:S01]  /*3110*/  DFMA R14, R14, R18, R14 ;  /* 0x000000120e0e722b */ /* 0x000fe2000000000e */
[----:B------:R-:W-:Y:S01]  /*3120*/  IMAD.MOV.U32 R19, RZ, RZ, R10 ;  /* 0x000000ffff137224 */ /* 0x000fe200078e000a */
[----:B------:R-:W-:Y:S02]  /*3130*/  MOV R18, R13 ;  /* 0x0000000d00127202 */ /* 0x000fe40000000f00 */
[----:B------:R-:W-:Y:S02]  /*3140*/  @!P0 LOP3.LUT R18, R3, 0x7ff00000, RZ, 0xc0, !PT ;  /* 0x7ff0000003128812 */ /* 0x000fe400078ec0ff */
[----:B------:R-:W-:Y:S02]  /*3150*/  @!P2 LOP3.LUT R19, R9, 0x7ff00000, RZ, 0xc0, !PT ;  /* 0x7ff000000913a812 */ /* 0x000fe400078ec0ff */
[----:B------:R-:W-:Y:S01]  /*3160*/  DMUL R16, R14, R8 ;  /* 0x000000080e107228 */ /* 0x000fe20000000000 */
[----:B------:R-:W-:Y:S02]  /*3170*/  VIADD R21, R18, 0xffffffff ;  /* 0xffffffff12157836 */ /* 0x000fe40000000000 */
[----:B------:R-:W-:-:S05]  /*3180*/  VIADD R20, R19, 0xffffffff ;  /* 0xffffffff13147836 */ /* 0x000fca0000000000 */
[----:B------:R-:W-:Y:S01]  /*3190*/  DFMA R12, R16, -R2, R8 ;  /* 0x80000002100c722b */ /* 0x000fe20000000008 */
[----:B------:R-:W-:-:S04]  /*31a0*/  ISETP.GT.U32.AND P0, PT, R20, 0x7feffffe, PT ;  /* 0x7feffffe1400780c */ /* 0x000fc80003f04070 */
[----:B------:R-:W-:-:S03]  /*31b0*/  ISETP.GT.U32.OR P0, PT, R21, 0x7feffffe, P0 ;  /* 0x7feffffe1500780c */ /* 0x000fc60000704470 */
[----:B------:R-:W-:-:S10]  /*31c0*/  DFMA R12, R14, R12, R16 ;  /* 0x0000000c0e0c722b */ /* 0x000fd40000000010 */
[----:B------:R-:W-:Y:S05]  /*31d0*/  @P0 BRA `(.L_x_79) ;  /* 0x00000000006c0947 */ /* 0x000fea0003800000 */
[----:B------:R-:W-:-:S04]  /*31e0*/  LOP3.LUT R5, R7, 0x7ff00000, RZ, 0xc0, !PT ;  /* 0x7ff0000007057812 */ /* 0x000fc800078ec0ff */
[CC--:B------:R-:W-:Y:S02]  /*31f0*/  VIADDMNMX R4, R10.reuse, -R5.reuse, 0xb9600000, !PT ;  /* 0xb96000000a047446 */ /* 0x0c0fe40007800905 */
[----:B------:R-:W-:Y:S02]  /*3200*/  ISETP.GE.U32.AND P0, PT, R10, R5, PT ;  /* 0x000000050a00720c */ /* 0x000fe40003f06070 */
[----:B------:R-:W-:Y:S02]  /*3210*/  VIMNMX R4, PT, PT, R4, 0x46a00000, PT ;  /* 0x46a0000004047848 */ /* 0x000fe40003fe0100 */
[----:B------:R-:W-:-:S05]  /*3220*/  SEL R11, R11, 0x63400000, !P0 ;  /* 0x634000000b0b7807 */ /* 0x000fca0004000000 */
[----:B------:R-:W-:Y:S02]  /*3230*/  IMAD.IADD R14, R4, 0x1, -R11 ;  /* 0x00000001040e7824 */ /* 0x000fe400078e0a0b */
[----:B------:R-:W-:-:S03]  /*3240*/  IMAD.MOV.U32 R4, RZ, RZ, RZ ;  /* 0x000000ffff047224 */ /* 0x000fc600078e00ff */
[----:B------:R-:W-:-:S06]  /*3250*/  IADD3 R5, PT, PT, R14, 0x7fe00000, RZ ;  /* 0x7fe000000e057810 */ /* 0x000fcc0007ffe0ff */
[----:B------:R-:W-:-:S10]  /*3260*/  DMUL R10, R12, R4 ;  /* 0x000000040c0a7228 */ /* 0x000fd40000000000 */
[----:B------:R-:W-:-:S13]  /*3270*/  FSETP.GTU.AND P0, PT, |R11|, 1.469367938527859385e-39, PT ;  /* 0x001000000b00780b */ /* 0x000fda0003f0c200 */
[----:B------:R-:W-:Y:S05]  /*3280*/  @P0 BRA `(.L_x_80) ;  /* 0x0000000000940947 */ /* 0x000fea0003800000 */
[----:B------:R-:W-:Y:S01]  /*3290*/  DFMA R2, R12, -R2, R8 ;  /* 0x800000020c02722b */ /* 0x000fe20000000008 */
[----:B------:R-:W-:-:S09]  /*32a0*/  IMAD.MOV.U32 R4, RZ, RZ, RZ ;  /* 0x000000ffff047224 */ /* 0x000fd200078e00ff */
[C---:B------:R-:W-:Y:S02]  /*32b0*/  FSETP.NEU.AND P0, PT, R3.reuse, RZ, PT ;  /* 0x000000ff0300720b */ /* 0x040fe40003f0d000 */
[----:B------:R-:W-:-:S04]  /*32c0*/  LOP3.LUT R7, R3, 0x80000000, R7, 0x48, !PT ;  /* 0x8000000003077812 */ /* 0x000fc800078e4807 */
[----:B------:R-:W-:-:S07]  /*32d0*/  LOP3.LUT R5, R7, R5, RZ, 0xfc, !PT ;  /* 0x0000000507057212 */ /* 0x000fce00078efcff */
[----:B------:R-:W-:Y:S05]  /*32e0*/  @!P0 BRA `(.L_x_80) ;  /* 0x00000000007c8947 */ /* 0x000fea0003800000 */
[----:B------:R-:W-:Y:S01]  /*32f0*/  IMAD.MOV R3, RZ, RZ, -R14 ;  /* 0x000000ffff037224 */ /* 0x000fe200078e0a0e */
[----:B------:R-:W-:Y:S01]  /*3300*/  MOV R2, RZ ;  /* 0x000000ff00027202 */ /* 0x000fe20000000f00 */
[----:B------:R-:W-:-:S05]  /*3310*/  DMUL.RP R4, R12, R4 ;  /* 0x000000040c047228 */ /* 0x000fca0000008000 */
[----:B------:R-:W-:-:S05]  /*3320*/  DFMA R2, R10, -R2, R12 ;  /* 0x800000020a02722b */ /* 0x000fca000000000c */
[----:B------:R-:W-:Y:S02]  /*3330*/  LOP3.LUT R7, R5, R7, RZ, 0x3c, !PT ;  /* 0x0000000705077212 */ /* 0x000fe400078e3cff */
[----:B------:R-:W-:-:S04]  /*3340*/  IADD3 R2, PT, PT, -R14, -0x43300000, RZ ;  /* 0xbcd000000e027810 */ /* 0x000fc80007ffe1ff */
[----:B------:R-:W-:-:S04]  /*3350*/  FSETP.NEU.AND P0, PT, |R3|, R2, PT ;  /* 0x000000020300720b */ /* 0x000fc80003f0d200 */
[----:B------:R-:W-:Y:S02]  /*3360*/  FSEL R10, R4, R10, !P0 ;  /* 0x0000000a040a7208 */ /* 0x000fe40004000000 */
[----:B------:R-:W-:Y:S01]  /*3370*/  FSEL R11, R7, R11, !P0 ;  /* 0x0000000b070b7208 */ /* 0x000fe20004000000 */
[----:B------:R-:W-:Y:S06]  /*3380*/  BRA `(.L_x_80) ;  /* 0x0000000000547947 */ /* 0x000fec0003800000 */
.L_x_79:
[----:B------:R-:W-:-:S14]  /*3390*/  DSETP.NAN.AND P0, PT, R4, R4, PT ;  /* 0x000000040400722a */ /* 0x000fdc0003f08000 */
[----:B------:R-:W-:Y:S05]  /*33a0*/  @P0 BRA `(.L_x_81) ;  /* 0x0000000000440947 */ /* 0x000fea0003800000 */
[----:B------:R-:W-:-:S14]  /*33b0*/  DSETP.NAN.AND P0, PT, R6, R6, PT ;  /* 0x000000060600722a */ /* 0x000fdc0003f08000 */
[----:B------:R-:W-:Y:S05]  /*33c0*/  @P0 BRA `(.L_x_82) ;  /* 0x0000000000300947 */ /* 0x000fea0003800000 */
[----:B------:R-:W-:Y:S01]  /*33d0*/  ISETP.NE.AND P0, PT, R19, R18, PT ;  /* 0x000000121300720c */ /* 0x000fe20003f05270 */
[----:B------:R-:W-:Y:S02]  /*33e0*/  IMAD.MOV.U32 R10, RZ, RZ, 0x0 ;  /* 0x00000000ff0a7424 */ /* 0x000fe400078e00ff */
[----:B------:R-:W-:-:S10]  /*33f0*/  IMAD.MOV.U32 R11, RZ, RZ, -0x80000 ;  /* 0xfff80000ff0b7424 */ /* 0x000fd400078e00ff */
[----:B------:R-:W-:Y:S05]  /*3400*/  @!P0 BRA `(.L_x_80) ;  /* 0x0000000000348947 */ /* 0x000fea0003800000 */
[----:B------:R-:W-:Y:S02]  /*3410*/  ISETP.NE.AND P0, PT, R19, 0x7ff00000, PT ;  /* 0x7ff000001300780c */ /* 0x000fe40003f05270 */
[----:B------:R-:W-:Y:S02]  /*3420*/  LOP3.LUT R11, R5, 0x80000000, R7, 0x48, !PT ;  /* 0x80000000050b7812 */ /* 0x000fe400078e4807 */
[----:B------:R-:W-:-:S13]  /*3430*/  ISETP.EQ.OR P0, PT, R18, RZ, !P0 ;  /* 0x000000ff1200720c */ /* 0x000fda0004702670 */
[----:B------:R-:W-:Y:S01]  /*3440*/  @P0 LOP3.LUT R2, R11, 0x7ff00000, RZ, 0xfc, !PT ;  /* 0x7ff000000b020812 */ /* 0x000fe200078efcff */
[----:B------:R-:W-:Y:S01]  /*3450*/  @!P0 IMAD.MOV.U32 R10, RZ, RZ, RZ ;  /* 0x000000ffff0a8224 */ /* 0x000fe200078e00ff */
[----:B------:R-:W-:-:S03]  /*3460*/  @P0 MOV R10, RZ ;  /* 0x000000ff000a0202 */ /* 0x000fc60000000f00 */
[----:B------:R-:W-:Y:S01]  /*3470*/  @P0 IMAD.MOV.U32 R11, RZ, RZ, R2 ;  /* 0x000000ffff0b0224 */ /* 0x000fe200078e0002 */
[----:B------:R-:W-:Y:S06]  /*3480*/  BRA `(.L_x_80) ;  /* 0x0000000000147947 */ /* 0x000fec0003800000 */
.L_x_82:
[----:B------:R-:W-:Y:S01]  /*3490*/  LOP3.LUT R11, R7, 0x80000, RZ, 0xfc, !PT ;  /* 0x00080000070b7812 */ /* 0x000fe200078efcff */
[----:B------:R-:W-:Y:S01]  /*34a0*/  IMAD.MOV.U32 R10, RZ, RZ, R6 ;  /* 0x000000ffff0a7224 */ /* 0x000fe200078e0006 */
[----:B------:R-:W-:Y:S06]  /*34b0*/  BRA `(.L_x_80) ;  /* 0x0000000000087947 */ /* 0x000fec0003800000 */
.L_x_81:
[----:B------:R-:W-:Y:S01]  /*34c0*/  LOP3.LUT R11, R5, 0x80000, RZ, 0xfc, !PT ;  /* 0x00080000050b7812 */ /* 0x000fe200078efcff */
[----:B------:R-:W-:-:S07]  /*34d0*/  IMAD.MOV.U32 R10, RZ, RZ, R4 ;  /* 0x000000ffff0a7224 */ /* 0x000fce00078e0004 */
.L_x_80:
[----:B------:R-:W-:Y:S05]  /*34e0*/  BSYNC.RECONVERGENT B1 ;  /* 0x0000000000017941 */ /* 0x000fea0003800200 */
.L_x_78:
[----:B------:R-:W-:Y:S01]  /*34f0*/  MOV R2, R0 ;  /* 0x0000000000027202 */ /* 0x000fe20000000f00 */
[----:B------:R-:W-:-:S04]  /*3500*/  IMAD.MOV.U32 R3, RZ, RZ, 0x0 ;  /* 0x00000000ff037424 */ /* 0x000fc800078e00ff */
[----:B------:R-:W-:Y:S05]  /*3510*/  RET.REL.NODEC R2 `(_Z2sqPhyyyPdPjP10termvectorS1_) ;  /* 0xffffffc802b87950 */ /* 0x000fea0003c3ffff */
        .weak           $__internal_1_$__cuda_sm20_dsqrt_rn_f64_mediumpath_v1
        .type           $__internal_1_$__cuda_sm20_dsqrt_rn_f64_mediumpath_v1,@function
        .size           $__internal_1_$__cuda_sm20_dsqrt_rn_f64_mediumpath_v1,(.L_x_89 - $__internal_1_$__cuda_sm20_dsqrt_rn_f64_mediumpath_v1)
$__internal_1_$__cuda_sm20_dsqrt_rn_f64_mediumpath_v1:
[----:B------:R-:W-:Y:S01]  /*3520*/  ISETP.GE.U32.AND P0, PT, R6, -0x3400000, PT ;  /* 0xfcc000000600780c */ /* 0x000fe20003f06070 */
[----:B------:R-:W-:Y:S01]  /*3530*/  BSSY.RECONVERGENT B1, `(.L_x_83) ;  /* 0x0000024000017945 */ /* 0x000fe20003800200 */
[----:B------:R-:W-:-:S11]  /*3540*/  IMAD.MOV.U32 R6, RZ, RZ, R0 ;  /* 0x000000ffff067224 */ /* 0x000fd600078e0000 */
[----:B------:R-:W-:Y:S05]  /*3550*/  @!P0 BRA `(.L_x_84) ;  /* 0x0000000000208947 */ /* 0x000fea0003800000 */
[----:B------:R-:W-:-:S10]  /*3560*/  DFMA.RM R6, R16, R6, R14 ;  /* 0x000000061006722b */ /* 0x000fd4000000400e */
[----:B------:R-:W-:-:S05]  /*3570*/  IADD3 R14, P0, PT, R6, 0x1, RZ ;  /* 0x00000001060e7810 */ /* 0x000fca0007f1e0ff */
[----:B------:R-:W-:-:S06]  /*3580*/  IMAD.X R15, RZ, RZ, R7, P0 ;  /* 0x000000ffff0f7224 */ /* 0x000fcc00000e0607 */
[----:B------:R-:W-:-:S08]  /*3590*/  DFMA.RP R12, -R6, R14, R12 ;  /* 0x0000000e060c722b */ /* 0x000fd0000000810c */
[----:B------:R-:W-:-:S06]  /*35a0*/  DSETP.GT.AND P0, PT, R12, RZ, PT ;  /* 0x000000ff0c00722a */ /* 0x000fcc0003f04000 */
[----:B------:R-:W-:Y:S02]  /*35b0*/  FSEL R6, R14, R6, P0 ;  /* 0x000000060e067208 */ /* 0x000fe40000000000 */
[----:B------:R-:W-:Y:S01]  /*35c0*/  FSEL R7, R15, R7, P0 ;  /* 0x000000070f077208 */ /* 0x000fe20000000000 */
[----:B------:R-:W-:Y:S06]  /*35d0*/  BRA `(.L_x_85) ;  /* 0x0000000000647947 */ /* 0x000fec0003800000 */
.L_x_84:
[----:B------:R-:W-:-:S14]  /*35e0*/  DSETP.NE.AND P0, PT, R12, RZ, PT ;  /* 0x000000ff0c00722a */ /* 0x000fdc0003f05000 */
[----:B------:R-:W-:Y:S05]  /*35f0*/  @!P0 BRA `(.L_x_86) ;  /* 0x0000000000588947 */ /* 0x000fea0003800000 */
[----:B------:R-:W-:-:S13]  /*3600*/  ISETP.GE.AND P0, PT, R13, RZ, PT ;  /* 0x000000ff0d00720c */ /* 0x000fda0003f06270 */
[----:B------:R-:W-:Y:S01]  /*3610*/  @!P0 MOV R6, 0x0 ;  /* 0x0000000000068802 */ /* 0x000fe20000000f00 */
[----:B------:R-:W-:Y:S01]  /*3620*/  @!P0 IMAD.MOV.U32 R7, RZ, RZ, -0x80000 ;  /* 0xfff80000ff078424 */ /* 0x000fe200078e00ff */
[----:B------:R-:W-:Y:S06]  /*3630*/  @!P0 BRA `(.L_x_85) ;  /* 0x00000000004c8947 */ /* 0x000fec0003800000 */
[----:B------:R-:W-:-:S13]  /*3640*/  ISETP.GT.AND P0, PT, R13, 0x7fefffff, PT ;  /* 0x7fefffff0d00780c */ /* 0x000fda0003f04270 */
[----:B------:R-:W-:Y:S05]  /*3650*/  @P0 BRA `(.L_x_86) ;  /* 0x0000000000400947 */ /* 0x000fea0003800000 */
[----:B------:R-:W-:Y:S01]  /*3660*/  DMUL R12, R12, 8.11296384146066816958e+31 ;  /* 0x469000000c0c7828 */ /* 0x000fe20000000000 */
[----:B------:R-:W-:Y:S01]  /*3670*/  IMAD.MOV.U32 R6, RZ, RZ, RZ ;  /* 0x000000ffff067224 */ /* 0x000fe200078e00ff */
[----:B------:R-:W-:Y:S01]  /*3680*/  MOV R16, 0x0 ;  /* 0x0000000000107802 */ /* 0x000fe20000000f00 */
[----:B------:R-:W-:-:S03]  /*3690*/  IMAD.MOV.U32 R17, RZ, RZ, 0x3fd80000 ;  /* 0x3fd80000ff117424 */ /* 0x000fc600078e00ff */
[----:B------:R-:W0:Y:S02]  /*36a0*/  MUFU.RSQ64H R7, R13 ;  /* 0x0000000d00077308 */ /* 0x000e240000001c00 */
[----:B0-----:R-:W-:-:S08]  /*36b0*/  DMUL R14, R6, R6 ;  /* 0x00000006060e7228 */ /* 0x001fd00000000000 */
[----:B------:R-:W-:-:S08]  /*36c0*/  DFMA R14, R12, -R14, 1 ;  /* 0x3ff000000c0e742b */ /* 0x000fd0000000080e */
[----:B------:R-:W-:Y:S02]  /*36d0*/  DFMA R16, R14, R16, 0.5 ;  /* 0x3fe000000e10742b */ /* 0x000fe40000000010 */
[----:B------:R-:W-:-:S08]  /*36e0*/  DMUL R14, R6, R14 ;  /* 0x0000000e060e7228 */ /* 0x000fd00000000000 */
[----:B------:R-:W-:-:S08]  /*36f0*/  DFMA R14, R16, R14, R6 ;  /* 0x0000000e100e722b */ /* 0x000fd00000000006 */
[----:B------:R-:W-:Y:S02]  /*3700*/  DMUL R6, R12, R14 ;  /* 0x0000000e0c067228 */ /* 0x000fe40000000000 */
[----:B------:R-:W-:-:S06]  /*3710*/  VIADD R15, R15, 0xfff00000 ;  /* 0xfff000000f0f7836 */ /* 0x000fcc0000000000 */
[----:B------:R-:W-:-:S08]  /*3720*/  DFMA R16, R6, -R6, R12 ;  /* 0x800000060610722b */ /* 0x000fd0000000000c */
[----:B------:R-:W-:-:S10]  /*3730*/  DFMA R6, R14, R16, R6 ;  /* 0x000000100e06722b */ /* 0x000fd40000000006 */
[----:B------:R-:W-:Y:S01]  /*3740*/  IADD3 R7, PT, PT, R7, -0x3500000, RZ ;  /* 0xfcb0000007077810 */ /* 0x000fe20007ffe0ff */
[----:B------:R-:W-:Y:S06]  /*3750*/  BRA `(.L_x_85) ;  /* 0x0000000000047947 */ /* 0x000fec0003800000 */
.L_x_86:
[----:B------:R-:W-:-:S11]  /*3760*/  DADD R6, R12, R12 ;  /* 0x000000000c067229 */ /* 0x000fd6000000000c */
.L_x_85:
[----:B------:R-:W-:Y:S05]  /*3770*/  BSYNC.RECONVERGENT B1 ;  /* 0x0000000000017941 */ /* 0x000fea0003800200 */
.L_x_83:
[----:B------:R-:W-:-:S04]  /*3780*/  IMAD.MOV.U32 R5, RZ, RZ, 0x0 ;  /* 0x00000000ff057424 */ /* 0x000fc800078e00ff */
[----:B------:R-:W-:Y:S05]  /*3790*/  RET.REL.NODEC R4 `(_Z2sqPhyyyPdPjP10termvectorS1_) ;  /* 0xffffffc804187950 */ /* 0x000fea0003c3ffff */
.L_x_87:
[----:B------:R-:W-:-:S00]  /*37a0*/  BRA `(.L_x_87) ;  /* 0xfffffffc00fc7947 */ /* 0x000fc0000383ffff */
[----:B------:R-:W-:-:S00]  /*37b0*/  NOP ;  /* 0x0000000000007918 */ /* 0x000fc00000000000 */
        /* <DEDUP_REMOVED lines=12> */
.L_x_89:


//--------------------- .nv.global.init           --------------------------
	.section	.nv.global.init,"aw",@progbits
.nv.global.init:
	.type		$str,@object
	.size		$str,($str$1 - $str)
$str:
        /*0000*/ 	.byte	0x2a, 0x75, 0x73, 0x65, 0x64, 0x20, 0x3c, 0x20, 0x56, 0x45, 0x43, 0x54, 0x4f, 0x52, 0x5f, 0x53
        /*0010*/ 	.byte	0x49, 0x5a, 0x45, 0x00
	.type		$str$1,@object
	.size		$str$1,(__unnamed_1 - $str$1)
$str$1:
        /*0014*/ 	.byte	0x2f, 0x74, 0x6d, 0x70, 0x2f, 0x73, 0x61, 0x73, 0x73, 0x5f, 0x63, 0x75, 0x5f, 0x32, 0x6b, 0x63
        /*0024*/ 	.byte	0x6d, 0x63, 0x64, 0x61, 0x7a, 0x2f, 0x6b, 0x2e, 0x63, 0x75, 0x00
	.type		__unnamed_1,@object
	.size		__unnamed_1,(.L_0 - __unnamed_1)
__unnamed_1:
        /*002f*/ 	.byte	0x76, 0x6f, 0x69, 0x64, 0x20, 0x67, 0x65, 0x74, 0x56, 0x65, 0x63, 0x74, 0x6f, 0x72, 0x28, 0x75
        /*003f*/ 	.byte	0x6e, 0x73, 0x69, 0x67, 0x6e, 0x65, 0x64, 0x20, 0x63, 0x68, 0x61, 0x72, 0x20, 0x2a, 0x2c, 0x20
        /*004f*/ 	.byte	0x75, 0x6e, 0x73, 0x69, 0x67, 0x6e, 0x65, 0x64, 0x20, 0x69, 0x6e, 0x74, 0x2c, 0x20, 0x74, 0x65
        /*005f*/ 	.byte	0x72, 0x6d, 0x76, 0x65, 0x63, 0x74, 0x6f, 0x72, 0x20, 0x2a, 0x2c, 0x20, 0x75, 0x6e, 0x73, 0x69
        /*006f*/ 	.byte	0x67, 0x6e, 0x65, 0x64, 0x20, 0x69, 0x6e, 0x74, 0x20, 0x2a, 0x29, 0x00
.L_0:


//--------------------- .nv.shared.reserved.0     --------------------------
	.section	.nv.shared.reserved.0,"aw",@nobits
	.weak		__nv_reservedSMEM_offset_0_alias
	.size		__nv_reservedSMEM_offset_0_alias, 0, 64
	.other		__nv_reservedSMEM_offset_0_alias,@"STO_CUDA_RESERVED_SHARED STV_DEFAULT"
__nv_reservedSMEM_offset_0_alias:
	.zero		0
	.zero		64


//--------------------- .nv.constant0._Z2sqPhyyyPdPjP10termvectorS1_ --------------------------
	.section	.nv.constant0._Z2sqPhyyyPdPjP10termvectorS1_,"a",@progbits
	.sectionflags	@""
	.align	4
.nv.constant0._Z2sqPhyyyPdPjP10termvectorS1_:
	.zero		960


//--------------------- SYMBOLS --------------------------

	.type		.nv.reservedSmem.offset0,@object
	.size		.nv.reservedSmem.offset0,0x4
	.type		__assertfail,@function
